	.target	sm_100

	.elftype	@"ET_EXEC"


//--------------------- .note.nv.tkinfo           --------------------------
	.section	.note.nv.tkinfo,"",@"SHT_NOTE"
	.sectionflags	@"SHF_NOTE_NV_TKINFO"
	.tkinfo
        /*0018*/ 	.word	0x00000081
        /*0030*/ 	.string	""
        /*0030*/ 	.string	"ptxas"
        /*0030*/ 	.string	"Cuda compilation tools, release 12.9, V12.9.86"
        /*0030*/ 	.string	"Build cuda_12.9.r12.9/compiler.36037853_0"
        /*0030*/ 	.string	"-regUsageLevel 10 -arch sm_100f -m 64 "



//--------------------- .note.nv.cuver            --------------------------
	.section	.note.nv.cuver,"",@"SHT_NOTE"
	.sectionflags	@"SHF_NOTE_NV_CUVER"
        /*0018*/ 	.short	0x0001
        /*001a*/ 	.short	0x0064
        /*001c*/ 	.short	0x0001
        /*001e*/ 	.short	0x0000
        /*0020*/ 	.short	0x0001
        /*0022*/ 	.short	0x0000


//--------------------- .nv.info                  --------------------------
	.section	.nv.info,"",@"SHT_CUDA_INFO"
	.align	4


	//----- nvinfo : EIATTR_REGCOUNT
	.align		4
        /*0000*/ 	.byte	0x04, 0x2f
        /*0002*/ 	.short	(.L_17 - .L_16)
	.align		4
.L_16:
        /*0004*/ 	.word	index@(_ZN9deep_gemm24sm100_fp8_gemm_1d1d_implILN4cute4UMMA5MajorE0ELS3_0ELj0ELj7168ELj2048ELj128ELj160ELj128ELj1ELj128ELj128ELj64ELj7ELj128ELj128ELj2ELb0ELj150ELNS_8GemmTypeE0ELb0EN7cutlass10bfloat16_tENS_16EpilogueIdentityEEEvPijjj14CUtensorMap_stS9_S9_S9_S9_)
        /*0008*/ 	.word	0x00000038


	//----- nvinfo : EIATTR_FRAME_SIZE
	.align		4
.L_17:
        /*000c*/ 	.byte	0x04, 0x11
        /*000e*/ 	.short	(.L_19 - .L_18)
	.align		4
.L_18:
        /*0010*/ 	.word	index@($__internal_3_$__cuda_sm20_div_u16)
        /*0014*/ 	.word	0x00000000


	//----- nvinfo : EIATTR_FRAME_SIZE
	.align		4
.L_19:
        /*0018*/ 	.byte	0x04, 0x11
        /*001a*/ 	.short	(.L_21 - .L_20)
	.align		4
.L_20:
        /*001c*/ 	.word	index@($__internal_2_$__cuda_sm10x_tcgen05_guardrail_trap_unallocated_columns_being_dealloced)
        /*0020*/ 	.word	0x00000000


	//----- nvinfo : EIATTR_FRAME_SIZE
	.align		4
.L_21:
        /*0024*/ 	.byte	0x04, 0x11
        /*0026*/ 	.short	(.L_23 - .L_22)
	.align		4
.L_22:
        /*0028*/ 	.word	index@($__internal_1_$__cuda_sm10x_tcgen05_guardrail_trap_phase_invalid_during_alloc)
        /*002c*/ 	.word	0x00000000


	//----- nvinfo : EIATTR_FRAME_SIZE
	.align		4
.L_23:
        /*0030*/ 	.byte	0x04, 0x11
        /*0032*/ 	.short	(.L_25 - .L_24)
	.align		4
.L_24:
        /*0034*/ 	.word	index@($__internal_0_$__cuda_sm10x_tcgen05_guardrail_trap_col_being_dealloced_not_returned_by_alloc)
        /*0038*/ 	.word	0x00000000


	//----- nvinfo : EIATTR_FRAME_SIZE
	.align		4
.L_25:
        /*003c*/ 	.byte	0x04, 0x11
        /*003e*/ 	.short	(.L_27 - .L_26)
	.align		4
.L_26:
        /*0040*/ 	.word	index@(_ZN9deep_gemm24sm100_fp8_gemm_1d1d_implILN4cute4UMMA5MajorE0ELS3_0ELj0ELj7168ELj2048ELj128ELj160ELj128ELj1ELj128ELj128ELj64ELj7ELj128ELj128ELj2ELb0ELj150ELNS_8GemmTypeE0ELb0EN7cutlass10bfloat16_tENS_16EpilogueIdentityEEEvPijjj14CUtensorMap_stS9_S9_S9_S9_)
        /*0044*/ 	.word	0x00000000


	//----- nvinfo : EIATTR_MIN_STACK_SIZE
	.align		4
.L_27:
        /*0048*/ 	.byte	0x04, 0x12
        /*004a*/ 	.short	(.L_29 - .L_28)
	.align		4
.L_28:
        /*004c*/ 	.word	index@(_ZN9deep_gemm24sm100_fp8_gemm_1d1d_implILN4cute4UMMA5MajorE0ELS3_0ELj0ELj7168ELj2048ELj128ELj160ELj128ELj1ELj128ELj128ELj64ELj7ELj128ELj128ELj2ELb0ELj150ELNS_8GemmTypeE0ELb0EN7cutlass10bfloat16_tENS_16EpilogueIdentityEEEvPijjj14CUtensorMap_stS9_S9_S9_S9_)
        /*0050*/ 	.word	0x00000000
.L_29:


//--------------------- .nv.info._ZN9deep_gemm24sm100_fp8_gemm_1d1d_implILN4cute4UMMA5MajorE0ELS3_0ELj0ELj7168ELj2048ELj128ELj160ELj128ELj1ELj128ELj128ELj64ELj7ELj128ELj128ELj2ELb0ELj150ELNS_8GemmTypeE0ELb0EN7cutlass10bfloat16_tENS_16EpilogueIdentityEEEvPijjj14CUtensorMap_stS9_S9_S9_S9_ --------------------------
	.section	.nv.info._ZN9deep_gemm24sm100_fp8_gemm_1d1d_implILN4cute4UMMA5MajorE0ELS3_0ELj0ELj7168ELj2048ELj128ELj160ELj128ELj1ELj128ELj128ELj64ELj7ELj128ELj128ELj2ELb0ELj150ELNS_8GemmTypeE0ELb0EN7cutlass10bfloat16_tENS_16EpilogueIdentityEEEvPijjj14CUtensorMap_stS9_S9_S9_S9_,"",@"SHT_CUDA_INFO"
	.sectionflags	@""
	.align	4


	//----- nvinfo : EIATTR_CUDA_API_VERSION
	.align		4
        /*0000*/ 	.byte	0x04, 0x37
        /*0002*/ 	.short	(.L_31 - .L_30)
.L_30:
        /*0004*/ 	.word	0x00000081


	//----- nvinfo : EIATTR_KPARAM_INFO
	.align		4
.L_31:
        /*0008*/ 	.byte	0x04, 0x17
        /*000a*/ 	.short	(.L_33 - .L_32)
.L_32:
        /*000c*/ 	.word	0x00000000
        /*0010*/ 	.short	0x0008
        /*0012*/ 	.short	0x0240
        /*0014*/ 	.byte	0x00, 0xf0, 0x01, 0x02


	//----- nvinfo : EIATTR_KPARAM_INFO
	.align		4
.L_33:
        /*0018*/ 	.byte	0x04, 0x17
        /*001a*/ 	.short	(.L_35 - .L_34)
.L_34:
        /*001c*/ 	.word	0x00000000
        /*0020*/ 	.short	0x0007
        /*0022*/ 	.short	0x01c0
        /*0024*/ 	.byte	0x00, 0xf0, 0x01, 0x02


	//----- nvinfo : EIATTR_KPARAM_INFO
	.align		4
.L_35:
        /*0028*/ 	.byte	0x04, 0x17
        /*002a*/ 	.short	(.L_37 - .L_36)
.L_36:
        /*002c*/ 	.word	0x00000000
        /*0030*/ 	.short	0x0006
        /*0032*/ 	.short	0x0140
        /*0034*/ 	.byte	0x00, 0xf0, 0x01, 0x02


	//----- nvinfo : EIATTR_KPARAM_INFO
	.align		4
.L_37:
        /*0038*/ 	.byte	0x04, 0x17
        /*003a*/ 	.short	(.L_39 - .L_38)
.L_38:
        /*003c*/ 	.word	0x00000000
        /*0040*/ 	.short	0x0005
        /*0042*/ 	.short	0x00c0
        /*0044*/ 	.byte	0x00, 0xf0, 0x01, 0x02


	//----- nvinfo : EIATTR_KPARAM_INFO
	.align		4
.L_39:
        /*0048*/ 	.byte	0x04, 0x17
        /*004a*/ 	.short	(.L_41 - .L_40)
.L_40:
        /*004c*/ 	.word	0x00000000
        /*0050*/ 	.short	0x0004
        /*0052*/ 	.short	0x0040
        /*0054*/ 	.byte	0x00, 0xf0, 0x01, 0x02


	//----- nvinfo : EIATTR_KPARAM_INFO
	.align		4
.L_41:
        /*0058*/ 	.byte	0x04, 0x17
        /*005a*/ 	.short	(.L_43 - .L_42)
.L_42:
        /*005c*/ 	.word	0x00000000
        /*0060*/ 	.short	0x0003
        /*0062*/ 	.short	0x0010
        /*0064*/ 	.byte	0x00, 0xf0, 0x11, 0x00


	//----- nvinfo : EIATTR_KPARAM_INFO
	.align		4
.L_43:
        /*0068*/ 	.byte	0x04, 0x17
        /*006a*/ 	.short	(.L_45 - .L_44)
.L_44:
        /*006c*/ 	.word	0x00000000
        /*0070*/ 	.short	0x0002
        /*0072*/ 	.short	0x000c
        /*0074*/ 	.byte	0x00, 0xf0, 0x11, 0x00


	//----- nvinfo : EIATTR_KPARAM_INFO
	.align		4
.L_45:
        /*0078*/ 	.byte	0x04, 0x17
        /*007a*/ 	.short	(.L_47 - .L_46)
.L_46:
        /*007c*/ 	.word	0x00000000
        /*0080*/ 	.short	0x0001
        /*0082*/ 	.short	0x0008
        /*0084*/ 	.byte	0x00, 0xf0, 0x11, 0x00


	//----- nvinfo : EIATTR_KPARAM_INFO
	.align		4
.L_47:
        /*0088*/ 	.byte	0x04, 0x17
        /*008a*/ 	.short	(.L_49 - .L_48)
.L_48:
        /*008c*/ 	.word	0x00000000
        /*0090*/ 	.short	0x0000
        /*0092*/ 	.short	0x0000
        /*0094*/ 	.byte	0x00, 0xf5, 0x21, 0x00


	//----- nvinfo : EIATTR_AT_ENTRY_FRAGMENTS
	.align		4
.L_49:
        /*0098*/ 	.byte	0x04, 0x4f
        /*009a*/ 	.short	(.L_51 - .L_50)


	//   ....[0]....
.L_50:
        /*009c*/ 	.word	0x00000004


	//   ....[1]....
        /*00a0*/ 	.word	0x00000005


	//----- nvinfo : EIATTR_RESERVED_SMEM_USED
	.align		4
.L_51:
        /*00a4*/ 	.byte	0x01, 0x41
	.zero		2


	//----- nvinfo : EIATTR_SPARSE_MMA_MASK
	.align		4
        /*00a8*/ 	.byte	0x03, 0x50
        /*00aa*/ 	.short	0x0000


	//----- nvinfo : EIATTR_TCGEN05_2CTA_USED
	.align		4
        /*00ac*/ 	.byte	0x01, 0x52
	.zero		2


	//----- nvinfo : EIATTR_MAXREG_COUNT
	.align		4
        /*00b0*/ 	.byte	0x03, 0x1b
        /*00b2*/ 	.short	0x00ff


	//----- nvinfo : EIATTR_NUM_BARRIERS
	.align		4
        /*00b4*/ 	.byte	0x02, 0x4c
        /*00b6*/ 	.byte	0x09
	.zero		1


	//----- nvinfo : EIATTR_INT_WARP_WIDE_INSTR_OFFSETS
	.align		4
        /*00b8*/ 	.byte	0x04, 0x31
        /*00ba*/ 	.short	(.L_53 - .L_52)


	//   ....[0]....
.L_52:
        /*00bc*/ 	.word	0x00005f30


	//   ....[1]....
        /*00c0*/ 	.word	0x00005f50


	//----- nvinfo : EIATTR_COOP_GROUP_MASK_REGIDS
	.align		4
.L_53:
        /*00c4*/ 	.byte	0x04, 0x29
        /*00c6*/ 	.short	(.L_55 - .L_54)


	//   ....[0]....
.L_54:
        /*00c8*/ 	.word	0xffffffff


	//   ....[1]....
        /*00cc*/ 	.word	0xffffffff


	//   ....[2]....
        /*00d0*/ 	.word	0xffffffff


	//   ....[3]....
        /*00d4*/ 	.word	0xffffffff


	//   ....[4]....
        /*00d8*/ 	.word	0xffffffff


	//   ....[5]....
        /*00dc*/ 	.word	0xffffffff


	//   ....[6]....
        /*00e0*/ 	.word	0xffffffff


	//   ....[7]....
        /*00e4*/ 	.word	0xffffffff


	//   ....[8]....
        /*00e8*/ 	.word	0xffffffff


	//   ....[9]....
        /*00ec*/ 	.word	0xffffffff


	//   ....[10]....
        /*00f0*/ 	.word	0xffffffff


	//   ....[11]....
        /*00f4*/ 	.word	0xffffffff


	//   ....[12]....
        /*00f8*/ 	.word	0xffffffff


	//   ....[13]....
        /*00fc*/ 	.word	0xffffffff


	//   ....[14]....
        /*0100*/ 	.word	0xffffffff


	//----- nvinfo : EIATTR_COOP_GROUP_INSTR_OFFSETS
	.align		4
.L_55:
        /*0104*/ 	.byte	0x04, 0x28
        /*0106*/ 	.short	(.L_57 - .L_56)


	//   ....[0]....
.L_56:
        /*0108*/ 	.word	0x00000030


	//   ....[1]....
        /*010c*/ 	.word	0x00000500


	//   ....[2]....
        /*0110*/ 	.word	0x00000b10


	//   ....[3]....
        /*0114*/ 	.word	0x00000bb0


	//   ....[4]....
        /*0118*/ 	.word	0x00001030


	//   ....[5]....
        /*011c*/ 	.word	0x000010e0


	//   ....[6]....
        /*0120*/ 	.word	0x00001190


	//   ....[7]....
        /*0124*/ 	.word	0x000017f0


	//   ....[8]....
        /*0128*/ 	.word	0x00001810


	//   ....[9]....
        /*012c*/ 	.word	0x00001830


	//   ....[10]....
        /*0130*/ 	.word	0x00001a90


	//   ....[11]....
        /*0134*/ 	.word	0x00001ac0


	//   ....[12]....
        /*0138*/ 	.word	0x00001ae0


	//   ....[13]....
        /*013c*/ 	.word	0x00005e50


	//   ....[14]....
        /*0140*/ 	.word	0x00006010


	//----- nvinfo : EIATTR_VRC_CTA_INIT_COUNT
	.align		4
.L_57:
        /*0144*/ 	.byte	0x02, 0x4a
        /*0146*/ 	.byte	0x80
	.zero		1


	//----- nvinfo : EIATTR_MBARRIER_INSTR_OFFSETS
	.align		4
        /*0148*/ 	.byte	0x04, 0x39
        /*014a*/ 	.short	(.L_59 - .L_58)


	//   ....[0]....
.L_58:
        /*014c*/ 	.word	0x00000330
        /*0150*/ 	.word	0x000000ff
        /*0154*/ 	.word	0x00034200
        /*0158*/ 	.short	0x0100
        /*015a*/ 	.byte	0x05
	.zero		1


	//   ....[1]....
        /*015c*/ 	.word	0x00000340
        /*0160*/ 	.word	0x000000ff
        /*0164*/ 	.word	0x00034238
        /*0168*/ 	.short	0x0100
        /*016a*/ 	.byte	0x05
	.zero		1


	//   ....[2]....
        /*016c*/ 	.word	0x00000350
        /*0170*/ 	.word	0x000000ff
        /*0174*/ 	.word	0x00034270
        /*0178*/ 	.short	0x0100
        /*017a*/ 	.byte	0x05
	.zero		1


	//   ....[3]....
        /*017c*/ 	.word	0x00000360
        /*0180*/ 	.word	0x000000ff
        /*0184*/ 	.word	0x00034208
        /*0188*/ 	.short	0x0100
        /*018a*/ 	.byte	0x05
	.zero		1


	//   ....[4]....
        /*018c*/ 	.word	0x00000370
        /*0190*/ 	.word	0x000000ff
        /*0194*/ 	.word	0x00034240
        /*0198*/ 	.short	0x0100
        /*019a*/ 	.byte	0x05
	.zero		1


	//   ....[5]....
        /*019c*/ 	.word	0x00000380
        /*01a0*/ 	.word	0x000000ff
        /*01a4*/ 	.word	0x00034278
        /*01a8*/ 	.short	0x0100
        /*01aa*/ 	.byte	0x05
	.zero		1


	//   ....[6]....
        /*01ac*/ 	.word	0x00000390
        /*01b0*/ 	.word	0x000000ff
        /*01b4*/ 	.word	0x00034210
        /*01b8*/ 	.short	0x0100
        /*01ba*/ 	.byte	0x05
	.zero		1


	//   ....[7]....
        /*01bc*/ 	.word	0x000003a0
        /*01c0*/ 	.word	0x000000ff
        /*01c4*/ 	.word	0x00034248
        /*01c8*/ 	.short	0x0100
        /*01ca*/ 	.byte	0x05
	.zero		1


	//   ....[8]....
        /*01cc*/ 	.word	0x000003b0
        /*01d0*/ 	.word	0x000000ff
        /*01d4*/ 	.word	0x00034280
        /*01d8*/ 	.short	0x0100
        /*01da*/ 	.byte	0x05
	.zero		1


	//   ....[9]....
        /*01dc*/ 	.word	0x000003c0
        /*01e0*/ 	.word	0x000000ff
        /*01e4*/ 	.word	0x00034218
        /*01e8*/ 	.short	0x0100
        /*01ea*/ 	.byte	0x05
	.zero		1


	//   ....[10]....
        /*01ec*/ 	.word	0x000003d0
        /*01f0*/ 	.word	0x000000ff
        /*01f4*/ 	.word	0x00034250
        /*01f8*/ 	.short	0x0100
        /*01fa*/ 	.byte	0x05
	.zero		1


	//   ....[11]....
        /*01fc*/ 	.word	0x000003e0
        /*0200*/ 	.word	0x000000ff
        /*0204*/ 	.word	0x00034288
        /*0208*/ 	.short	0x0100
        /*020a*/ 	.byte	0x05
	.zero		1


	//   ....[12]....
        /*020c*/ 	.word	0x000003f0
        /*0210*/ 	.word	0x000000ff
        /*0214*/ 	.word	0x00034220
        /*0218*/ 	.short	0x0100
        /*021a*/ 	.byte	0x05
	.zero		1


	//   ....[13]....
        /*021c*/ 	.word	0x00000400
        /*0220*/ 	.word	0x000000ff
        /*0224*/ 	.word	0x00034258
        /*0228*/ 	.short	0x0100
        /*022a*/ 	.byte	0x05
	.zero		1


	//   ....[14]....
        /*022c*/ 	.word	0x00000410
        /*0230*/ 	.word	0x000000ff
        /*0234*/ 	.word	0x00034290
        /*0238*/ 	.short	0x0100
        /*023a*/ 	.byte	0x05
	.zero		1


	//   ....[15]....
        /*023c*/ 	.word	0x00000420
        /*0240*/ 	.word	0x000000ff
        /*0244*/ 	.word	0x00034228
        /*0248*/ 	.short	0x0100
        /*024a*/ 	.byte	0x05
	.zero		1


	//   ....[16]....
        /*024c*/ 	.word	0x00000430
        /*0250*/ 	.word	0x000000ff
        /*0254*/ 	.word	0x00034260
        /*0258*/ 	.short	0x0100
        /*025a*/ 	.byte	0x05
	.zero		1


	//   ....[17]....
        /*025c*/ 	.word	0x00000440
        /*0260*/ 	.word	0x000000ff
        /*0264*/ 	.word	0x00034298
        /*0268*/ 	.short	0x0100
        /*026a*/ 	.byte	0x05
	.zero		1


	//   ....[18]....
        /*026c*/ 	.word	0x00000450
        /*0270*/ 	.word	0x000000ff
        /*0274*/ 	.word	0x00034230
        /*0278*/ 	.short	0x0100
        /*027a*/ 	.byte	0x05
	.zero		1


	//   ....[19]....
        /*027c*/ 	.word	0x00000460
        /*0280*/ 	.word	0x000000ff
        /*0284*/ 	.word	0x00034268
        /*0288*/ 	.short	0x0100
        /*028a*/ 	.byte	0x05
	.zero		1


	//   ....[20]....
        /*028c*/ 	.word	0x00000470
        /*0290*/ 	.word	0x000000ff
        /*0294*/ 	.word	0x000342a0
        /*0298*/ 	.short	0x0100
        /*029a*/ 	.byte	0x05
	.zero		1


	//   ....[21]....
        /*029c*/ 	.word	0x00000480
        /*02a0*/ 	.word	0x000000ff
        /*02a4*/ 	.word	0x000342a8
        /*02a8*/ 	.short	0x0100
        /*02aa*/ 	.byte	0x05
	.zero		1


	//   ....[22]....
        /*02ac*/ 	.word	0x00000490
        /*02b0*/ 	.word	0x000000ff
        /*02b4*/ 	.word	0x000342b8
        /*02b8*/ 	.short	0x0100
        /*02ba*/ 	.byte	0x05
	.zero		1


	//   ....[23]....
        /*02bc*/ 	.word	0x000004a0
        /*02c0*/ 	.word	0x000000ff
        /*02c4*/ 	.word	0x000342b0
        /*02c8*/ 	.short	0x0100
        /*02ca*/ 	.byte	0x05
	.zero		1


	//   ....[24]....
        /*02cc*/ 	.word	0x000004b0
        /*02d0*/ 	.word	0x000000ff
        /*02d4*/ 	.word	0x000342c0
        /*02d8*/ 	.short	0x0100
        /*02da*/ 	.byte	0x05
	.zero		1


	//   ....[25]....
        /*02dc*/ 	.word	0x00000780
        /*02e0*/ 	.word	0x0000000a
        /*02e4*/ 	.word	0x00000000
        /*02e8*/ 	.short	0x010a
        /*02ea*/ 	.byte	0xff
	.zero		1


	//   ....[26]....
        /*02ec*/ 	.word	0x000007a0
        /*02f0*/ 	.word	0x0000000a
        /*02f4*/ 	.word	0x00000000
        /*02f8*/ 	.short	0x010a
        /*02fa*/ 	.byte	0xff
	.zero		1


	//   ....[27]....
        /*02fc*/ 	.word	0x00000980
        /*0300*/ 	.word	0x00000006
        /*0304*/ 	.word	0x00000000
        /*0308*/ 	.short	0x010a
        /*030a*/ 	.byte	0xff
	.zero		1


	//   ....[28]....
        /*030c*/ 	.word	0x000009a0
        /*0310*/ 	.word	0x00000006
        /*0314*/ 	.word	0x00000000
        /*0318*/ 	.short	0x010a
        /*031a*/ 	.byte	0xff
	.zero		1


	//   ....[29]....
        /*031c*/ 	.word	0x00000a90
        /*0320*/ 	.word	0x00000006
        /*0324*/ 	.word	0x00000000
        /*0328*/ 	.short	0x0101
        /*032a*/ 	.byte	0xff
	.zero		1


	//   ....[30]....
        /*032c*/ 	.word	0x00000ee0
        /*0330*/ 	.word	0x00000002
        /*0334*/ 	.word	0x00034200
        /*0338*/ 	.short	0x010a
        /*033a*/ 	.byte	0xff
	.zero		1


	//   ....[31]....
        /*033c*/ 	.word	0x00001270
        /*0340*/ 	.word	0x00000002
        /*0344*/ 	.word	0x00000000
        /*0348*/ 	.short	0x0101
        /*034a*/ 	.byte	0xff
	.zero		1


	//   ....[32]....
        /*034c*/ 	.word	0x000015c0
        /*0350*/ 	.word	0x00000003
        /*0354*/ 	.word	0x000342b8
        /*0358*/ 	.short	0x010a
        /*035a*/ 	.byte	0x09
	.zero		1


	//   ....[33]....
        /*035c*/ 	.word	0x00001680
        /*0360*/ 	.word	0x000000ff
        /*0364*/ 	.word	0x00034270
        /*0368*/ 	.short	0x010a
        /*036a*/ 	.byte	0x0e
	.zero		1


	//   ....[34]....
        /*036c*/ 	.word	0x00001a60
        /*0370*/ 	.word	0x000000ff
        /*0374*/ 	.word	0x00034270
        /*0378*/ 	.short	0x010a
        /*037a*/ 	.byte	0x0a
	.zero		1


	//   ....[35]....
        /*037c*/ 	.word	0x00001e90
        /*0380*/ 	.word	0x00000002
        /*0384*/ 	.word	0x000342b8
        /*0388*/ 	.short	0x010a
        /*038a*/ 	.byte	0xff
	.zero		1


	//   ....[36]....
        /*038c*/ 	.word	0x00002170
        /*0390*/ 	.word	0x0000001a
        /*0394*/ 	.word	0x00000038
        /*0398*/ 	.short	0x010a
        /*039a*/ 	.byte	0xff
	.zero		1


	//   ....[37]....
        /*039c*/ 	.word	0x000025f0
        /*03a0*/ 	.word	0x0000001c
        /*03a4*/ 	.word	0x00000038
        /*03a8*/ 	.short	0x010a
        /*03aa*/ 	.byte	0xff
	.zero		1


	//   ....[38]....
        /*03ac*/ 	.word	0x000027f0
        /*03b0*/ 	.word	0x0000001a
        /*03b4*/ 	.word	0x00000038
        /*03b8*/ 	.short	0x010a
        /*03ba*/ 	.byte	0xff
	.zero		1


	//   ....[39]....
        /*03bc*/ 	.word	0x00002a00
        /*03c0*/ 	.word	0x0000001c
        /*03c4*/ 	.word	0x00000038
        /*03c8*/ 	.short	0x010a
        /*03ca*/ 	.byte	0xff
	.zero		1


	//   ....[40]....
        /*03cc*/ 	.word	0x00002be0
        /*03d0*/ 	.word	0x0000001a
        /*03d4*/ 	.word	0x00000038
        /*03d8*/ 	.short	0x010a
        /*03da*/ 	.byte	0xff
	.zero		1


	//   ....[41]....
        /*03dc*/ 	.word	0x00002f20
        /*03e0*/ 	.word	0x0000001c
        /*03e4*/ 	.word	0x00000038
        /*03e8*/ 	.short	0x010a
        /*03ea*/ 	.byte	0xff
	.zero		1


	//   ....[42]....
        /*03ec*/ 	.word	0x00003110
        /*03f0*/ 	.word	0x0000001a
        /*03f4*/ 	.word	0x00000038
        /*03f8*/ 	.short	0x010a
        /*03fa*/ 	.byte	0xff
	.zero		1


	//   ....[43]....
        /*03fc*/ 	.word	0x00003320
        /*0400*/ 	.word	0x0000001c
        /*0404*/ 	.word	0x00000038
        /*0408*/ 	.short	0x010a
        /*040a*/ 	.byte	0xff
	.zero		1


	//   ....[44]....
        /*040c*/ 	.word	0x00003500
        /*0410*/ 	.word	0x0000001a
        /*0414*/ 	.word	0x00000038
        /*0418*/ 	.short	0x010a
        /*041a*/ 	.byte	0xff
	.zero		1


	//   ....[45]....
        /*041c*/ 	.word	0x00003840
        /*0420*/ 	.word	0x0000001c
        /*0424*/ 	.word	0x00000038
        /*0428*/ 	.short	0x010a
        /*042a*/ 	.byte	0xff
	.zero		1


	//   ....[46]....
        /*042c*/ 	.word	0x00003a30
        /*0430*/ 	.word	0x0000001a
        /*0434*/ 	.word	0x00000038
        /*0438*/ 	.short	0x010a
        /*043a*/ 	.byte	0xff
	.zero		1


	//   ....[47]....
        /*043c*/ 	.word	0x00003c40
        /*0440*/ 	.word	0x0000001c
        /*0444*/ 	.word	0x00000038
        /*0448*/ 	.short	0x010a
        /*044a*/ 	.byte	0xff
	.zero		1


	//   ....[48]....
        /*044c*/ 	.word	0x00003e30
        /*0450*/ 	.word	0x0000001a
        /*0454*/ 	.word	0x00000038
        /*0458*/ 	.short	0x010a
        /*045a*/ 	.byte	0xff
	.zero		1


	//   ....[49]....
        /*045c*/ 	.word	0x00004150
        /*0460*/ 	.word	0x00000016
        /*0464*/ 	.word	0x00000038
        /*0468*/ 	.short	0x010a
        /*046a*/ 	.byte	0xff
	.zero		1


	//   ....[50]....
        /*046c*/ 	.word	0x00004360
        /*0470*/ 	.word	0x00000018
        /*0474*/ 	.word	0x00000038
        /*0478*/ 	.short	0x010a
        /*047a*/ 	.byte	0xff
	.zero		1


	//   ....[51]....
        /*047c*/ 	.word	0x00004520
        /*0480*/ 	.word	0x00000004
        /*0484*/ 	.word	0x00000038
        /*0488*/ 	.short	0x010a
        /*048a*/ 	.byte	0xff
	.zero		1


	//   ....[52]....
        /*048c*/ 	.word	0x00004ae0
        /*0490*/ 	.word	0x00000003
        /*0494*/ 	.word	0x000342a8
        /*0498*/ 	.short	0x010a
        /*049a*/ 	.byte	0xff
	.zero		1


	//   ....[53]....
        /*049c*/ 	.word	0x00005cd0
        /*04a0*/ 	.word	0x00000003
        /*04a4*/ 	.word	0x00000000
        /*04a8*/ 	.short	0x0101
        /*04aa*/ 	.byte	0xff
	.zero		1


	//   ....[54]....
        /*04ac*/ 	.word	0x00006040
        /*04b0*/ 	.word	0x0000000a
        /*04b4*/ 	.word	0x00000000
        /*04b8*/ 	.short	0x010a
        /*04ba*/ 	.byte	0xff
	.zero		1


	//   ....[55]....
        /*04bc*/ 	.word	0x000060a0
        /*04c0*/ 	.word	0x00000006
        /*04c4*/ 	.word	0x00000000
        /*04c8*/ 	.short	0x010a
        /*04ca*/ 	.byte	0xff
	.zero		1


	//   ....[56]....
        /*04cc*/ 	.word	0x00006100
        /*04d0*/ 	.word	0x00000002
        /*04d4*/ 	.word	0x00034200
        /*04d8*/ 	.short	0x010a
        /*04da*/ 	.byte	0xff
	.zero		1


	//   ....[57]....
        /*04dc*/ 	.word	0x00006180
        /*04e0*/ 	.word	0x00000003
        /*04e4*/ 	.word	0x000342b8
        /*04e8*/ 	.short	0x010a
        /*04ea*/ 	.byte	0xff
	.zero		1


	//   ....[58]....
        /*04ec*/ 	.word	0x000061f0
        /*04f0*/ 	.word	0x00000005
        /*04f4*/ 	.word	0x00034270
        /*04f8*/ 	.short	0x010a
        /*04fa*/ 	.byte	0xff
	.zero		1


	//   ....[59]....
        /*04fc*/ 	.word	0x00006260
        /*0500*/ 	.word	0x00000003
        /*0504*/ 	.word	0x00034270
        /*0508*/ 	.short	0x010a
        /*050a*/ 	.byte	0xff
	.zero		1


	//   ....[60]....
        /*050c*/ 	.word	0x000062c0
        /*0510*/ 	.word	0x0000001a
        /*0514*/ 	.word	0x00000038
        /*0518*/ 	.short	0x010a
        /*051a*/ 	.byte	0xff
	.zero		1


	//   ....[61]....
        /*051c*/ 	.word	0x00006320
        /*0520*/ 	.word	0x0000001c
        /*0524*/ 	.word	0x00000038
        /*0528*/ 	.short	0x010a
        /*052a*/ 	.byte	0xff
	.zero		1


	//   ....[62]....
        /*052c*/ 	.word	0x00006390
        /*0530*/ 	.word	0x0000001a
        /*0534*/ 	.word	0x00000038
        /*0538*/ 	.short	0x010a
        /*053a*/ 	.byte	0xff
	.zero		1


	//   ....[63]....
        /*053c*/ 	.word	0x000063f0
        /*0540*/ 	.word	0x0000001c
        /*0544*/ 	.word	0x00000038
        /*0548*/ 	.short	0x010a
        /*054a*/ 	.byte	0xff
	.zero		1


	//   ....[64]....
        /*054c*/ 	.word	0x00006460
        /*0550*/ 	.word	0x0000001a
        /*0554*/ 	.word	0x00000038
        /*0558*/ 	.short	0x010a
        /*055a*/ 	.byte	0xff
	.zero		1


	//   ....[65]....
        /*055c*/ 	.word	0x000064c0
        /*0560*/ 	.word	0x0000001c
        /*0564*/ 	.word	0x00000038
        /*0568*/ 	.short	0x010a
        /*056a*/ 	.byte	0xff
	.zero		1


	//   ....[66]....
        /*056c*/ 	.word	0x00006530
        /*0570*/ 	.word	0x0000001a
        /*0574*/ 	.word	0x00000038
        /*0578*/ 	.short	0x010a
        /*057a*/ 	.byte	0xff
	.zero		1


	//   ....[67]....
        /*057c*/ 	.word	0x00006590
        /*0580*/ 	.word	0x0000001c
        /*0584*/ 	.word	0x00000038
        /*0588*/ 	.short	0x010a
        /*058a*/ 	.byte	0xff
	.zero		1


	//   ....[68]....
        /*058c*/ 	.word	0x00006600
        /*0590*/ 	.word	0x0000001a
        /*0594*/ 	.word	0x00000038
        /*0598*/ 	.short	0x010a
        /*059a*/ 	.byte	0xff
	.zero		1


	//   ....[69]....
        /*059c*/ 	.word	0x00006660
        /*05a0*/ 	.word	0x0000001c
        /*05a4*/ 	.word	0x00000038
        /*05a8*/ 	.short	0x010a
        /*05aa*/ 	.byte	0xff
	.zero		1


	//   ....[70]....
        /*05ac*/ 	.word	0x000066d0
        /*05b0*/ 	.word	0x0000001a
        /*05b4*/ 	.word	0x00000038
        /*05b8*/ 	.short	0x010a
        /*05ba*/ 	.byte	0xff
	.zero		1


	//   ....[71]....
        /*05bc*/ 	.word	0x00006730
        /*05c0*/ 	.word	0x0000001c
        /*05c4*/ 	.word	0x00000038
        /*05c8*/ 	.short	0x010a
        /*05ca*/ 	.byte	0xff
	.zero		1


	//   ....[72]....
        /*05cc*/ 	.word	0x000067a0
        /*05d0*/ 	.word	0x0000001a
        /*05d4*/ 	.word	0x00000038
        /*05d8*/ 	.short	0x010a
        /*05da*/ 	.byte	0xff
	.zero		1


	//   ....[73]....
        /*05dc*/ 	.word	0x00006810
        /*05e0*/ 	.word	0x00000016
        /*05e4*/ 	.word	0x00000038
        /*05e8*/ 	.short	0x010a
        /*05ea*/ 	.byte	0xff
	.zero		1


	//   ....[74]....
        /*05ec*/ 	.word	0x00006880
        /*05f0*/ 	.word	0x00000018
        /*05f4*/ 	.word	0x00000038
        /*05f8*/ 	.short	0x010a
        /*05fa*/ 	.byte	0xff
	.zero		1


	//   ....[75]....
        /*05fc*/ 	.word	0x000068f0
        /*0600*/ 	.word	0x00000004
        /*0604*/ 	.word	0x00000038
        /*0608*/ 	.short	0x010a
        /*060a*/ 	.byte	0xff
	.zero		1


	//   ....[76]....
        /*060c*/ 	.word	0x00006950
        /*0610*/ 	.word	0x00000003
        /*0614*/ 	.word	0x000342a8
        /*0618*/ 	.short	0x010a
        /*061a*/ 	.byte	0xff
	.zero		1


	//----- nvinfo : EIATTR_NUM_MBARRIERS
	.align		4
.L_59:
        /*061c*/ 	.byte	0x03, 0x38
        /*061e*/ 	.short	0x0019


	//----- nvinfo : EIATTR_EXIT_INSTR_OFFSETS
	.align		4
        /*0620*/ 	.byte	0x04, 0x1c
        /*0622*/ 	.short	(.L_61 - .L_60)


	//   ....[0]....
.L_60:
        /*0624*/ 	.word	0x00000cf0


	//   ....[1]....
        /*0628*/ 	.word	0x000012d0


	//   ....[2]....
        /*062c*/ 	.word	0x00001e10


	//   ....[3]....
        /*0630*/ 	.word	0x00001ec0


	//   ....[4]....
        /*0634*/ 	.word	0x00001f20


	//   ....[5]....
        /*0638*/ 	.word	0x000046f0


	//   ....[6]....
        /*063c*/ 	.word	0x00004750


	//   ....[7]....
        /*0640*/ 	.word	0x00005e30


	//   ....[8]....
        /*0644*/ 	.word	0x00006020


	//----- nvinfo : EIATTR_MAX_THREADS
	.align		4
.L_61:
        /*0648*/ 	.byte	0x04, 0x05
        /*064a*/ 	.short	(.L_63 - .L_62)
.L_62:
        /*064c*/ 	.word	0x00000100
        /*0650*/ 	.word	0x00000001
        /*0654*/ 	.word	0x00000001


	//----- nvinfo : EIATTR_CRS_STACK_SIZE
	.align		4
.L_63:
        /*0658*/ 	.byte	0x04, 0x1e
        /*065a*/ 	.short	(.L_65 - .L_64)
.L_64:
        /*065c*/ 	.word	0x00000000


	//----- nvinfo : EIATTR_CBANK_PARAM_SIZE
	.align		4
.L_65:
        /*0660*/ 	.byte	0x03, 0x19
        /*0662*/ 	.short	0x02c0


	//----- nvinfo : EIATTR_PARAM_CBANK
	.align		4
        /*0664*/ 	.byte	0x04, 0x0a
        /*0666*/ 	.short	(.L_67 - .L_66)
	.align		4
.L_66:
        /*0668*/ 	.word	index@(.nv.constant0._ZN9deep_gemm24sm100_fp8_gemm_1d1d_implILN4cute4UMMA5MajorE0ELS3_0ELj0ELj7168ELj2048ELj128ELj160ELj128ELj1ELj128ELj128ELj64ELj7ELj128ELj128ELj2ELb0ELj150ELNS_8GemmTypeE0ELb0EN7cutlass10bfloat16_tENS_16EpilogueIdentityEEEvPijjj14CUtensorMap_stS9_S9_S9_S9_)
        /*066c*/ 	.short	0x0380
        /*066e*/ 	.short	0x02c0


	//----- nvinfo : EIATTR_SW_WAR
	.align		4
.L_67:
        /*0670*/ 	.byte	0x04, 0x36
        /*0672*/ 	.short	(.L_69 - .L_68)
.L_68:
        /*0674*/ 	.word	0x00000008
.L_69:


//--------------------- .nv.compat                --------------------------
	.section	.nv.compat,"",@"SHT_CUDA_COMPAT_INFO"
	.align	4
        /*0000*/ 	.byte	0x02, 0x02, 0x02, 0x00, 0x02, 0x05, 0x05, 0x00, 0x02, 0x03, 0x01, 0x00, 0x02, 0x06, 0x01, 0x00


//--------------------- .nv.callgraph             --------------------------
	.section	.nv.callgraph,"",@"SHT_CUDA_CALLGRAPH"
	.align	4
	.sectionentsize	8
	.align		4
        /*0000*/ 	.word	0x00000000
	.align		4
        /*0004*/ 	.word	0xffffffff
	.align		4
        /*0008*/ 	.word	0x00000000
	.align		4
        /*000c*/ 	.word	0xfffffffe
	.align		4
        /*0010*/ 	.word	0x00000000
	.align		4
        /*0014*/ 	.word	0xfffffffd
	.align		4
        /*0018*/ 	.word	0x00000000
	.align		4
        /*001c*/ 	.word	0xfffffffc


//--------------------- .nv.constant4             --------------------------
	.section	.nv.constant4,"a",@progbits
	.align	8
	.align		8
.nv.constant4:
        /*0000*/ 	.dword	_ZN47_INTERNAL_eca0ba45_9_kernel_cu_4444e9d0_28973094cuda3std3__45__cpo5beginE
	.align		8
        /*0008*/ 	.dword	_ZN47_INTERNAL_eca0ba45_9_kernel_cu_4444e9d0_28973094cuda3std3__45__cpo3endE
	.align		8
        /*0010*/ 	.dword	_ZN47_INTERNAL_eca0ba45_9_kernel_cu_4444e9d0_28973094cuda3std3__45__cpo6cbeginE
	.align		8
        /*0018*/ 	.dword	_ZN47_INTERNAL_eca0ba45_9_kernel_cu_4444e9d0_28973094cuda3std3__45__cpo4cendE
	.align		8
        /*0020*/ 	.dword	_ZN47_INTERNAL_eca0ba45_9_kernel_cu_4444e9d0_28973094cuda3std3__449_GLOBAL__N__eca0ba45_9_kernel_cu_4444e9d0_28973096ignoreE
	.align		8
        /*0028*/ 	.dword	_ZN47_INTERNAL_eca0ba45_9_kernel_cu_4444e9d0_28973094cuda3std3__419piecewise_constructE
	.align		8
        /*0030*/ 	.dword	_ZN47_INTERNAL_eca0ba45_9_kernel_cu_4444e9d0_28973094cuda3std3__48in_placeE
	.align		8
        /*0038*/ 	.dword	_ZN47_INTERNAL_eca0ba45_9_kernel_cu_4444e9d0_28973094cuda3std6ranges3__45__cpo4swapE
	.align		8
        /*0040*/ 	.dword	_ZN47_INTERNAL_eca0ba45_9_kernel_cu_4444e9d0_28973094cuda3std6ranges3__45__cpo9iter_moveE
	.align		8
        /*0048*/ 	.dword	_ZN47_INTERNAL_eca0ba45_9_kernel_cu_4444e9d0_28973094cute7productE
	.align		8
        /*0050*/ 	.dword	_ZN47_INTERNAL_eca0ba45_9_kernel_cu_4444e9d0_28973094cute1_E


//--------------------- .text._ZN9deep_gemm24sm100_fp8_gemm_1d1d_implILN4cute4UMMA5MajorE0ELS3_0ELj0ELj7168ELj2048ELj128ELj160ELj128ELj1ELj128ELj128ELj64ELj7ELj128ELj128ELj2ELb0ELj150ELNS_8GemmTypeE0ELb0EN7cutlass10bfloat16_tENS_16EpilogueIdentityEEEvPijjj14CUtensorMap_stS9_S9_S9_S9_ --------------------------
	.section	.text._ZN9deep_gemm24sm100_fp8_gemm_1d1d_implILN4cute4UMMA5MajorE0ELS3_0ELj0ELj7168ELj2048ELj128ELj160ELj128ELj1ELj128ELj128ELj64ELj7ELj128ELj128ELj2ELb0ELj150ELNS_8GemmTypeE0ELb0EN7cutlass10bfloat16_tENS_16EpilogueIdentityEEEvPijjj14CUtensorMap_stS9_S9_S9_S9_,"ax",@progbits
	.align	128
        .global         _ZN9deep_gemm24sm100_fp8_gemm_1d1d_implILN4cute4UMMA5MajorE0ELS3_0ELj0ELj7168ELj2048ELj128ELj160ELj128ELj1ELj128ELj128ELj64ELj7ELj128ELj128ELj2ELb0ELj150ELNS_8GemmTypeE0ELb0EN7cutlass10bfloat16_tENS_16EpilogueIdentityEEEvPijjj14CUtensorMap_stS9_S9_S9_S9_
        .type           _ZN9deep_gemm24sm100_fp8_gemm_1d1d_implILN4cute4UMMA5MajorE0ELS3_0ELj0ELj7168ELj2048ELj128ELj160ELj128ELj1ELj128ELj128ELj64ELj7ELj128ELj128ELj2ELb0ELj150ELNS_8GemmTypeE0ELb0EN7cutlass10bfloat16_tENS_16EpilogueIdentityEEEvPijjj14CUtensorMap_stS9_S9_S9_S9_,@function
        .size           _ZN9deep_gemm24sm100_fp8_gemm_1d1d_implILN4cute4UMMA5MajorE0ELS3_0ELj0ELj7168ELj2048ELj128ELj160ELj128ELj1ELj128ELj128ELj64ELj7ELj128ELj128ELj2ELb0ELj150ELNS_8GemmTypeE0ELb0EN7cutlass10bfloat16_tENS_16EpilogueIdentityEEEvPijjj14CUtensorMap_stS9_S9_S9_S9_,(.L_x_124 - _ZN9deep_gemm24sm100_fp8_gemm_1d1d_implILN4cute4UMMA5MajorE0ELS3_0ELj0ELj7168ELj2048ELj128ELj160ELj128ELj1ELj128ELj128ELj64ELj7ELj128ELj128ELj2ELb0ELj150ELNS_8GemmTypeE0ELb0EN7cutlass10bfloat16_tENS_16EpilogueIdentityEEEvPijjj14CUtensorMap_stS9_S9_S9_S9_)
        .other          _ZN9deep_gemm24sm100_fp8_gemm_1d1d_implILN4cute4UMMA5MajorE0ELS3_0ELj0ELj7168ELj2048ELj128ELj160ELj128ELj1ELj128ELj128ELj64ELj7ELj128ELj128ELj2ELb0ELj150ELNS_8GemmTypeE0ELb0EN7cutlass10bfloat16_tENS_16EpilogueIdentityEEEvPijjj14CUtensorMap_stS9_S9_S9_S9_,@"STO_CUDA_ENTRY STV_DEFAULT"
_ZN9deep_gemm24sm100_fp8_gemm_1d1d_implILN4cute4UMMA5MajorE0ELS3_0ELj0ELj7168ELj2048ELj128ELj160ELj128ELj1ELj128ELj128ELj64ELj7ELj128ELj128ELj2ELb0ELj150ELNS_8GemmTypeE0ELb0EN7cutlass10bfloat16_tENS_16EpilogueIdentityEEEvPijjj14CUtensorMap_stS9_S9_S9_S9_:
.text._ZN9deep_gemm24sm100_fp8_gemm_1d1d_implILN4cute4UMMA5MajorE0ELS3_0ELj0ELj7168ELj2048ELj128ELj160ELj128ELj1ELj128ELj128ELj64ELj7ELj128ELj128ELj2ELb0ELj150ELNS_8GemmTypeE0ELb0EN7cutlass10bfloat16_tENS_16EpilogueIdentityEEEvPijjj14CUtensorMap_stS9_S9_S9_S9_:
[----:B------:R-:W1:Y:S01]  /*0000*/  LDC R1, c[0x0][0x37c] ;  /* 0x0000df00ff017b82 */ /* 0x000e620000000800 */
[----:B------:R-:W2:Y:S02]  /*0010*/  S2R R0, SR_TID.X ;  /* 0x0000000000007919 */ /* 0x000ea40000002100 */
[----:B--2---:R-:W-:-:S05]  /*0020*/  SHF.R.U32.HI R0, RZ, 0x5, R0 ;  /* 0x00000005ff007819 */ /* 0x004fca0000011600 */
[----:B------:R-:W2:Y:S02]  /*0030*/  SHFL.IDX PT, R21, R0, RZ, 0x1f ;  /* 0x00001fff00157589 */ /* 0x000ea400000e0000 */
[----:B--2---:R-:W-:-:S13]  /*0040*/  ISETP.NE.AND P0, PT, R21, 0x2, PT ;  /* 0x000000021500780c */ /* 0x004fda0003f05270 */
[----:B-1----:R-:W-:Y:S05]  /*0050*/  @!P0 BRA `(.L_x_0) ;  /* 0x0000000400248947 */ /* 0x002fea0003800000 */
[----:B------:R-:W-:-:S13]  /*0060*/  ISETP.NE.AND P0, PT, R21, 0x1, PT ;  /* 0x000000011500780c */ /* 0x000fda0003f05270 */
[----:B------:R-:W-:Y:S05]  /*0070*/  @!P0 BRA `(.L_x_1) ;  /* 0x0000000000608947 */ /* 0x000fea0003800000 */
[----:B------:R-:W-:-:S13]  /*0080*/  ISETP.NE.AND P0, PT, R21, RZ, PT ;  /* 0x000000ff1500720c */ /* 0x000fda0003f05270 */
[----:B------:R-:W-:Y:S05]  /*0090*/  @P0 BRA `(.L_x_2) ;  /* 0x0000000800a00947 */ /* 0x000fea0003800000 */
[----:B------:R-:W-:Y:S01]  /*00a0*/  ELECT P0, URZ, PT ;  /* 0x0000000000ff782f */ /* 0x000fe20003800000 */
[----:B------:R-:W-:-:S12]  /*00b0*/  BSSY.RECONVERGENT B0, `(.L_x_3) ;  /* 0x0000013000007945 */ /* 0x000fd80003800200 */
[----:B------:R-:W-:Y:S05]  /*00c0*/  @!P0 BRA `(.L_x_4) ;  /* 0x0000000000448947 */ /* 0x000fea0003800000 */
[----:B------:R-:W1:Y:S02]  /*00d0*/  LDCU.64 UR4, c[0x0][0x348] ;  /* 0x00006900ff0477ac */ /* 0x000e640008000a00 */
[----:B-1----:R-:W-:Y:S02]  /*00e0*/  UIADD3 UR12, UP4, UPT, UR4, 0x40, URZ ;  /* 0x00000040040c7890 */ /* 0x002fe4000ff9e0ff */
[----:B------:R-:W-:Y:S02]  /*00f0*/  UIADD3 UR10, UP3, UPT, UR4, 0xc0, URZ ;  /* 0x000000c0040a7890 */ /* 0x000fe4000ff7e0ff */
[----:B------:R-:W-:Y:S02]  /*0100*/  UIADD3 UR8, UP2, UPT, UR4, 0x140, URZ ;  /* 0x0000014004087890 */ /* 0x000fe4000ff5e0ff */
[----:B------:R-:W-:Y:S02]  /*0110*/  UIADD3 UR6, UP1, UPT, UR4, 0x1c0, URZ ;  /* 0x000001c004067890 */ /* 0x000fe4000ff3e0ff */
[----:B------:R-:W-:-:S02]  /*0120*/  UIADD3 UR4, UP0, UPT, UR4, 0x240, URZ ;  /* 0x0000024004047890 */ /* 0x000fc4000ff1e0ff */
[----:B------:R-:W-:Y:S02]  /*0130*/  UIADD3.X UR13, UPT, UPT, URZ, UR5, URZ, UP4, !UPT ;  /* 0x00000005ff0d7290 */ /* 0x000fe4000a7fe4ff */
[----:B------:R-:W-:Y:S02]  /*0140*/  UIADD3.X UR11, UPT, UPT, URZ, UR5, URZ, UP3, !UPT ;  /* 0x00000005ff0b7290 */ /* 0x000fe40009ffe4ff */
[----:B------:R-:W-:Y:S02]  /*0150*/  UIADD3.X UR9, UPT, UPT, URZ, UR5, URZ, UP2, !UPT ;  /* 0x00000005ff097290 */ /* 0x000fe400097fe4ff */
[----:B------:R-:W-:Y:S02]  /*0160*/  UIADD3.X UR7, UPT, UPT, URZ, UR5, URZ, UP1, !UPT ;  /* 0x00000005ff077290 */ /* 0x000fe40008ffe4ff */
[----:B------:R-:W-:Y:S01]  /*0170*/  UIADD3.X UR5, UPT, UPT, URZ, UR5, URZ, UP0, !UPT ;  /* 0x00000005ff057290 */ /* 0x000fe200087fe4ff */
[----:B------:R1:W-:Y:S02]  /*0180*/  UTMACCTL.PF [UR12] ;  /* 0x000000000c0079b9 */ /* 0x0003e40008040000 */
[----:B------:R1:W-:Y:S02]  /*0190*/  UTMACCTL.PF [UR10] ;  /* 0x000000000a0079b9 */ /* 0x0003e40008040000 */
[----:B------:R1:W-:Y:S02]  /*01a0*/  UTMACCTL.PF [UR8] ;  /* 0x00000000080079b9 */ /* 0x0003e40008040000 */
[----:B------:R1:W-:Y:S02]  /*01b0*/  UTMACCTL.PF [UR6] ;  /* 0x00000000060079b9 */ /* 0x0003e40008040000 */
[----:B------:R1:W-:Y:S02]  /*01c0*/  UTMACCTL.PF [UR4] ;  /* 0x00000000040079b9 */ /* 0x0003e40008040000 */
[----:B-1----:R-:W-:Y:S01]  /*01d0*/  NOP ;  /* 0x0000000000007918 */ /* 0x002fe20000000000 */
.L_x_4:
[----:B------:R-:W-:Y:S05]  /*01e0*/  BSYNC.RECONVERGENT B0 ;  /* 0x0000000000007941 */ /* 0x000fea0003800200 */
.L_x_3:
[----:B------:R-:W-:Y:S05]  /*01f0*/  BRA `(.L_x_2) ;  /* 0x0000000800487947 */ /* 0x000fea0003800000 */
.L_x_1:
[----:B------:R-:W-:Y:S01]  /*0200*/  ELECT P0, URZ, PT ;  /* 0x0000000000ff782f */ /* 0x000fe20003800000 */
[----:B------:R-:W-:-:S12]  /*0210*/  BSSY.RECONVERGENT B0, `(.L_x_5) ;  /* 0x000002c000007945 */ /* 0x000fd80003800200 */
[----:B------:R-:W-:Y:S05]  /*0220*/  @!P0 BRA `(.L_x_6) ;  /* 0x0000000000a88947 */ /* 0x000fea0003800000 */
[----:B------:R-:W1:Y:S01]  /*0230*/  S2UR UR5, SR_CgaCtaId ;  /* 0x00000000000579c3 */ /* 0x000e620000008800 */
[----:B------:R-:W-:Y:S01]  /*0240*/  UMOV UR7, 0x400 ;  /* 0x0000040000077882 */ /* 0x000fe20000000000 */
[----:B------:R-:W-:Y:S01]  /*0250*/  UMOV UR6, 0x1 ;  /* 0x0000000100067882 */ /* 0x000fe20000000000 */
[----:B------:R-:W-:Y:S02]  /*0260*/  UMOV UR4, 0x40 ;  /* 0x0000004000047882 */ /* 0x000fe40000000000 */
[----:B------:R-:W-:-:S04]  /*0270*/  UIADD3 UR8, UPT, UPT, -UR4, 0x100000, URZ ;  /* 0x0010000004087890 */ /* 0x000fc8000fffe1ff */
[----:B------:R-:W-:Y:S02]  /*0280*/  USHF.L.U32 UR9, UR8, 0xb, URZ ;  /* 0x0000000b08097899 */ /* 0x000fe400080006ff */
[----:B------:R-:W-:Y:S01]  /*0290*/  USHF.L.U32 UR8, UR8, 0x1, URZ ;  /* 0x0000000108087899 */ /* 0x000fe200080006ff */
[----:B------:R-:W-:Y:S02]  /*02a0*/  UMOV UR4, 0x100 ;  /* 0x0000010000047882 */ /* 0x000fe40000000000 */
[----:B------:R-:W-:-:S04]  /*02b0*/  UIADD3 UR10, UPT, UPT, -UR4, 0x100000, URZ ;  /* 0x00100000040a7890 */ /* 0x000fc8000fffe1ff */
[----:B------:R-:W-:Y:S02]  /*02c0*/  USHF.L.U32 UR11, UR10, 0xb, URZ ;  /* 0x0000000b0a0b7899 */ /* 0x000fe400080006ff */
[----:B------:R-:W-:Y:S02]  /*02d0*/  USHF.L.U32 UR10, UR10, 0x1, URZ ;  /* 0x000000010a0a7899 */ /* 0x000fe400080006ff */
[----:B-1----:R-:W-:Y:S02]  /*02e0*/  ULEA UR5, UR5, UR7, 0x18 ;  /* 0x0000000705057291 */ /* 0x002fe4000f8ec0ff */
[----:B------:R-:W-:-:S04]  /*02f0*/  UIADD3 UR6, UPT, UPT, -UR6, 0x100000, URZ ;  /* 0x0010000006067890 */ /* 0x000fc8000fffe1ff */
[----:B------:R-:W-:Y:S02]  /*0300*/  USHF.L.U32 UR7, UR6, 0xb, URZ ;  /* 0x0000000b06077899 */ /* 0x000fe400080006ff */
[----:B------:R-:W-:Y:S01]  /*0310*/  USHF.L.U32 UR6, UR6, 0x1, URZ ;  /* 0x0000000106067899 */ /* 0x000fe200080006ff */
[----:B------:R-:W1:Y:S11]  /*0320*/  FENCE.VIEW.ASYNC.S ;  /* 0x00000000000073c6 */ /* 0x000e760000000000 */
[----:B-1----:R1:W2:Y:S01]  /*0330*/  SYNCS.EXCH.64 URZ, [UR5+0x34200], UR6 ;  /* 0x0342000605ff75b2 */ /* 0x0022a20008000100 */
[----:B------:R1:W3:Y:S01]  /*0340*/  SYNCS.EXCH.64 URZ, [UR5+0x34238], UR6 ;  /* 0x0342380605ff75b2 */ /* 0x0002e20008000100 */
[----:B------:R1:W4:Y:S01]  /*0350*/  SYNCS.EXCH.64 URZ, [UR5+0x34270], UR8 ;  /* 0x0342700805ff75b2 */ /* 0x0003220008000100 */
[----:B------:R1:W5:Y:S01]  /*0360*/  SYNCS.EXCH.64 URZ, [UR5+0x34208], UR6 ;  /* 0x0342080605ff75b2 */ /* 0x0003620008000100 */
[----:B------:R1:W1:Y:S01]  /*0370*/  SYNCS.EXCH.64 URZ, [UR5+0x34240], UR6 ;  /* 0x0342400605ff75b2 */ /* 0x0002620008000100 */
        /* <DEDUP_REMOVED lines=20> */
[----:B--23--:R-:W-:Y:S01]  /*04c0*/  NOP ;  /* 0x0000000000007918 */ /* 0x00cfe20000000000 */
.L_x_6:
[----:B-1----:R-:W-:Y:S05]  /*04d0*/  BSYNC.RECONVERGENT B0 ;  /* 0x0000000000007941 */ /* 0x002fea0003800200 */
.L_x_5:
[----:B------:R-:W-:Y:S05]  /*04e0*/  BRA `(.L_x_2) ;  /* 0x00000004008c7947 */ /* 0x000fea0003800000 */
.L_x_0:
[----:B------:R-:W1:Y:S01]  /*04f0*/  S2R R4, SR_CgaCtaId ;  /* 0x0000000000047919 */ /* 0x000e620000008800 */
[----:B------:R-:W-:Y:S01]  /*0500*/  NOP ;  /* 0x0000000000007918 */ /* 0x000fe20000000000 */
[----:B------:R-:W-:-:S04]  /*0510*/  MOV R3, 0x40 ;  /* 0x0000004000037802 */ /* 0x000fc80000000f00 */
[----:B-1----:R-:W-:Y:S02]  /*0520*/  LEA R2, R4, R3, 0x18 ;  /* 0x0000000304027211 */ /* 0x002fe400078ec0ff */
[----:B------:R-:W-:-:S03]  /*0530*/  MOV R3, 0x400 ;  /* 0x0000040000037802 */ /* 0x000fc60000000f00 */
[----:B------:R-:W1:Y:S02]  /*0540*/  LDS.U8 R0, [R2] ;  /* 0x0000000002007984 */ /* 0x000e640000000000 */
[----:B-1----:R-:W-:Y:S02]  /*0550*/  ISETP.NE.AND P0, PT, R0, RZ, PT ;  /* 0x000000ff0000720c */ /* 0x002fe40003f05270 */
[----:B------:R-:W-:-:S11]  /*0560*/  LEA R0, R4, R3, 0x18 ;  /* 0x0000000304007211 */ /* 0x000fd600078ec0ff */
[----:B------:R-:W-:Y:S05]  /*0570*/  @P0 BRA `(.L_x_7) ;  /* 0x0000000400500947 */ /* 0x000fea0003800000 */
[C---:B------:R-:W-:Y:S02]  /*0580*/  LOP3.LUT R2, R4.reuse, 0x1, RZ, 0xc0, !PT ;  /* 0x0000000104027812 */ /* 0x040fe400078ec0ff */
[----:B------:R-:W-:Y:S02]  /*0590*/  LOP3.LUT R11, R4, 0x1, RZ, 0x3c, !PT ;  /* 0x00000001040b7812 */ /* 0x000fe400078e3cff */
[----:B------:R-:W-:-:S13]  /*05a0*/  ISETP.NE.U32.AND P1, PT, R2, 0x1, PT ;  /* 0x000000010200780c */ /* 0x000fda0003f25070 */
[----:B------:R-:W-:Y:S05]  /*05b0*/  @!P1 BRA `(.L_x_8) ;  /* 0x0000000000c49947 */ /* 0x000fea0003800000 */
[----:B------:R-:W-:Y:S01]  /*05c0*/  ELECT P0, URZ, PT ;  /* 0x0000000000ff782f */ /* 0x000fe20003800000 */
[----:B------:R-:W-:-:S12]  /*05d0*/  BSSY B0, `(.L_x_8) ;  /* 0x000002f000007945 */ /* 0x000fd80003800000 */
[----:B------:R-:W-:Y:S05]  /*05e0*/  @!P0 BRA `(.L_x_9) ;  /* 0x0000000000b48947 */ /* 0x000fea0003800000 */
[----:B------:R-:W-:-:S05]  /*05f0*/  UMOV UR4, 0x10 ;  /* 0x0000001000047882 */ /* 0x000fca0000000000 */
[----:B------:R-:W-:Y:S04]  /*0600*/  DEPBAR.LE SB1, 0x36 ;  /* 0x00009d800000791a */ /* 0x000fe80000000000 */
[----:B------:R-:W1:Y:S02]  /*0610*/  UTCATOMSWS.2CTA.FIND_AND_SET.ALIGN UP0, UR4, UR4 ;  /* 0x00000004000475e3 */ /* 0x000e640008200800 */
[----:B-1----:R-:W-:Y:S01]  /*0620*/  PLOP3.LUT P0, PT, PT, PT, UP0, 0x80, 0x8 ;  /* 0x000000000008781c */ /* 0x002fe20003f0f008 */
[----:B------:R-:W-:-:S03]  /*0630*/  IMAD.U32 R9, RZ, RZ, UR4 ;  /* 0x00000004ff097e24 */ /* 0x000fc6000f8e00ff */
[----:B------:R-:W-:-:S04]  /*0640*/  SEL R2, RZ, 0xffffffff, !P0 ;  /* 0xffffffffff027807 */ /* 0x000fc80004000000 */
[----:B------:R-:W-:-:S13]  /*0650*/  ISETP.NE.AND P0, PT, R2, RZ, PT ;  /* 0x000000ff0200720c */ /* 0x000fda0003f05270 */
[----:B------:R-:W-:Y:S05]  /*0660*/  @P0 BRA `(.L_x_10) ;  /* 0x0000000000240947 */ /* 0x000fea0003800000 */
.L_x_11:
[----:B------:R-:W-:Y:S05]  /*0670*/  NANOSLEEP 0x64 ;  /* 0x000000640000795d */ /* 0x000fea0003800000 */
[----:B------:R-:W-:-:S05]  /*0680*/  UMOV UR4, 0x10 ;  /* 0x0000001000047882 */ /* 0x000fca0000000000 */
[----:B------:R-:W-:Y:S04]  /*0690*/  DEPBAR.LE SB1, 0x36 ;  /* 0x00009d800000791a */ /* 0x000fe80000000000 */
[----:B------:R-:W1:Y:S02]  /*06a0*/  UTCATOMSWS.2CTA.FIND_AND_SET.ALIGN UP0, UR4, UR4 ;  /* 0x00000004000475e3 */ /* 0x000e640008200800 */
[----:B-1----:R-:W-:Y:S01]  /*06b0*/  PLOP3.LUT P0, PT, PT, PT, UP0, 0x80, 0x8 ;  /* 0x000000000008781c */ /* 0x002fe20003f0f008 */
[----:B------:R-:W-:-:S03]  /*06c0*/  IMAD.U32 R9, RZ, RZ, UR4 ;  /* 0x00000004ff097e24 */ /* 0x000fc6000f8e00ff */
[----:B------:R-:W-:-:S04]  /*06d0*/  SEL R2, RZ, 0xffffffff, !P0 ;  /* 0xffffffffff027807 */ /* 0x000fc80004000000 */
[----:B------:R-:W-:-:S13]  /*06e0*/  ISETP.NE.AND P0, PT, R2, RZ, PT ;  /* 0x000000ff0200720c */ /* 0x000fda0003f05270 */
[----:B------:R-:W-:Y:S05]  /*06f0*/  @!P0 BRA `(.L_x_11) ;  /* 0xfffffffc00dc8947 */ /* 0x000fea000383ffff */
.L_x_10:
[----:B------:R-:W-:Y:S01]  /*0700*/  MOV R3, 0x60 ;  /* 0x0000006000037802 */ /* 0x000fe20000000f00 */
[----:B------:R-:W-:Y:S02]  /*0710*/  VIADD R2, R0, 0x342c8 ;  /* 0x000342c800027836 */ /* 0x000fe40000000000 */
[----:B------:R-:W-:Y:S01]  /*0720*/  IMAD.MOV.U32 R8, RZ, RZ, 0x4 ;  /* 0x00000004ff087424 */ /* 0x000fe200078e00ff */
[----:B------:R-:W-:Y:S02]  /*0730*/  LEA R12, R4, R3, 0x18 ;  /* 0x00000003040c7211 */ /* 0x000fe400078ec0ff */
[----:B------:R-:W-:-:S03]  /*0740*/  MOV R3, 0x58 ;  /* 0x0000005800037802 */ /* 0x000fc60000000f00 */
[----:B------:R-:W1:Y:S01]  /*0750*/  LDS R6, [R12] ;  /* 0x000000000c067984 */ /* 0x000e620000000800 */
[----:B------:R-:W-:Y:S01]  /*0760*/  LEA R10, R4, R3, 0x18 ;  /* 0x00000003040a7211 */ /* 0x000fe200078ec0ff */
[----:B-1----:R-:W-:-:S04]  /*0770*/  IMAD.U32 R6, R6, -0x80000000, RZ ;  /* 0x8000000006067824 */ /* 0x002fc800078e00ff */
[----:B------:R-:W1:Y:S02]  /*0780*/  SYNCS.PHASECHK.TRANS64.TRYWAIT P0, [R10+URZ], R6 ;  /* 0x000000060a0075a7 */ /* 0x000e6400080011ff */
[----:B-1----:R-:W-:Y:S05]  /*0790*/  @P0 BRA `(.L_x_12) ;  /* 0x0000000000080947 */ /* 0x002fea0003800000 */
[----:B------:R-:W1:Y:S02]  /*07a0*/  SYNCS.PHASECHK.TRANS64.TRYWAIT P0, [R10+URZ], R6 ;  /* 0x000000060a0075a7 */ /* 0x000e6400080011ff */
[----:B-1----:R-:W-:Y:S05]  /*07b0*/  @!P0 BRA `(.L_x_13) ;  /* 0x00000058001c8947 */ /* 0x002fea0003800000 */
.L_x_12:
[----:B------:R-:W-:Y:S01]  /*07c0*/  PRMT R3, R11, 0x654, R10 ;  /* 0x000006540b037816 */ /* 0x000fe2000000000a */
[----:B-1----:R-:W-:Y:S01]  /*07d0*/  IMAD.SHL.U32 R7, R9, 0x20, RZ ;  /* 0x0000002009077824 */ /* 0x002fe200078e00ff */
[----:B------:R-:W-:Y:S01]  /*07e0*/  PRMT R2, R11, 0x654, R2 ;  /* 0x000006540b027816 */ /* 0x000fe20000000002 */
[----:B------:R-:W-:Y:S01]  /*07f0*/  IMAD.MOV.U32 R6, RZ, RZ, 0xffff ;  /* 0x0000ffffff067424 */ /* 0x000fe200078e00ff */
[----:B------:R1:W-:Y:S01]  /*0800*/  SYNCS.ARRIVE.TRANS64.RED RZ, [R3+URZ], R8 ;  /* 0x0000000803ff79a7 */ /* 0x0003e200080004ff */
[----:B------:R-:W-:Y:S01]  /*0810*/  IMAD.MOV.U32 R5, RZ, RZ, 0x1 ;  /* 0x00000001ff057424 */ /* 0x000fe200078e00ff */
[----:B------:R1:W-:Y:S01]  /*0820*/  STS [R0+0x342c8], R7 ;  /* 0x0342c80700007388 */ /* 0x0003e20000000800 */
[----:B------:R-:W-:Y:S01]  /*0830*/  VIADD R10, R9, 0x10 ;  /* 0x00000010090a7836 */ /* 0x000fe20000000000 */
[----:B------:R-:W-:Y:S02]  /*0840*/  SHF.L.U32 R6, R6, R9, RZ ;  /* 0x0000000906067219 */ /* 0x000fe400000006ff */
[----:B------:R1:W-:Y:S01]  /*0850*/  STAS [R2.64], R9 ;  /* 0x0000000902007dbd */ /* 0x0003e2000c0008ff */
[----:B------:R-:W-:-:S02]  /*0860*/  MOV R15, 0x50 ;  /* 0x00000050000f7802 */ /* 0x000fc40000000f00 */
[----:B------:R-:W-:Y:S02]  /*0870*/  SHF.L.U32 R13, R5, R10, RZ ;  /* 0x0000000a050d7219 */ /* 0x000fe400000006ff */
[----:B------:R-:W-:Y:S02]  /*0880*/  LEA R15, R4, R15, 0x18 ;  /* 0x0000000f040f7211 */ /* 0x000fe400078ec0ff */
[----:B------:R-:W-:-:S05]  /*0890*/  LOP3.LUT R6, R13, R6, RZ, 0xfc, !PT ;  /* 0x000000060d067212 */ /* 0x000fca00078efcff */
[----:B------:R1:W-:Y:S04]  /*08a0*/  ATOMS.OR RZ, [R15], R6 ;  /* 0x000000060fff738c */ /* 0x0003e80003000000 */
[----:B------:R1:W-:Y:S02]  /*08b0*/  ATOMS.XOR RZ, [R12], R5 ;  /* 0x000000050cff738c */ /* 0x0003e40003800000 */
.L_x_9:
[----:B------:R-:W-:Y:S05]  /*08c0*/  BSYNC B0 ;  /* 0x0000000000007941 */ /* 0x000fea0003800000 */
.L_x_8:
[----:B------:R-:W-:Y:S05]  /*08d0*/  @P1 BRA `(.L_x_14) ;  /* 0x0000000000881947 */ /* 0x000fea0003800000 */
[----:B------:R-:W-:Y:S05]  /*08e0*/  WARPSYNC.ALL ;  /* 0x0000000000007948 */ /* 0x000fea0003800000 */
[----:B------:R-:W-:Y:S01]  /*08f0*/  NOP ;  /* 0x0000000000007918 */ /* 0x000fe20000000000 */
[----:B------:R-:W-:-:S13]  /*0900*/  ELECT P0, URZ, PT ;  /* 0x0000000000ff782f */ /* 0x000fda0003800000 */
[----:B------:R-:W-:Y:S05]  /*0910*/  @!P0 BRA `(.L_x_14) ;  /* 0x0000000000788947 */ /* 0x000fea0003800000 */
[----:B-1----:R-:W-:Y:S02]  /*0920*/  MOV R5, 0x60 ;  /* 0x0000006000057802 */ /* 0x002fe40000000f00 */
[----:B------:R-:W-:Y:S02]  /*0930*/  MOV R3, 0x58 ;  /* 0x0000005800037802 */ /* 0x000fe40000000f00 */
[C---:B------:R-:W-:Y:S02]  /*0940*/  LEA R5, R4.reuse, R5, 0x18 ;  /* 0x0000000504057211 */ /* 0x040fe400078ec0ff */
[----:B------:R-:W-:-:S03]  /*0950*/  LEA R6, R4, R3, 0x18 ;  /* 0x0000000304067211 */ /* 0x000fc600078ec0ff */
[----:B------:R-:W1:Y:S02]  /*0960*/  LDS R2, [R5] ;  /* 0x0000000005027984 */ /* 0x000e640000000800 */
[----:B-1----:R-:W-:-:S04]  /*0970*/  IMAD.U32 R2, R2, -0x80000000, RZ ;  /* 0x8000000002027824 */ /* 0x002fc800078e00ff */
[----:B------:R-:W1:Y:S02]  /*0980*/  SYNCS.PHASECHK.TRANS64.TRYWAIT P0, [R6+URZ], R2 ;  /* 0x00000002060075a7 */ /* 0x000e6400080011ff */
[----:B-1----:R-:W-:Y:S05]  /*0990*/  @P0 BRA `(.L_x_15) ;  /* 0x0000000000080947 */ /* 0x002fea0003800000 */
[----:B------:R-:W1:Y:S02]  /*09a0*/  SYNCS.PHASECHK.TRANS64.TRYWAIT P0, [R6+URZ], R2 ;  /* 0x00000002060075a7 */ /* 0x000e6400080011ff */
[----:B-1----:R-:W-:Y:S05]  /*09b0*/  @!P0 BRA `(.L_x_16) ;  /* 0x0000005400b48947 */ /* 0x002fea0003800000 */
.L_x_15:
[----:B------:R-:W2:Y:S01]  /*09c0*/  LDS R8, [R0+0x342c8] ;  /* 0x0342c80000087984 */ /* 0x000ea20000000800 */
[----:B-1----:R-:W-:Y:S01]  /*09d0*/  IMAD.MOV.U32 R3, RZ, RZ, 0xffff ;  /* 0x0000ffffff037424 */ /* 0x002fe200078e00ff */
[----:B------:R-:W-:Y:S01]  /*09e0*/  PRMT R6, R11, 0x654, R6 ;  /* 0x000006540b067816 */ /* 0x000fe20000000006 */
[----:B------:R-:W-:Y:S02]  /*09f0*/  IMAD.MOV.U32 R2, RZ, RZ, 0x1 ;  /* 0x00000001ff027424 */ /* 0x000fe400078e00ff */
[C---:B--2---:R-:W-:Y:S01]  /*0a00*/  IMAD.SHL.U32 R9, R8.reuse, 0x20, RZ ;  /* 0x0000002008097824 */ /* 0x044fe200078e00ff */
[----:B------:R-:W-:Y:S01]  /*0a10*/  SHF.L.U32 R3, R3, R8, RZ ;  /* 0x0000000803037219 */ /* 0x000fe200000006ff */
[----:B------:R-:W-:-:S03]  /*0a20*/  VIADD R7, R8, 0x10 ;  /* 0x0000001008077836 */ /* 0x000fc60000000000 */
[----:B------:R2:W-:Y:S02]  /*0a30*/  STS [R0+0x342c8], R9 ;  /* 0x0342c80900007388 */ /* 0x0005e40000000800 */
[----:B------:R-:W-:Y:S02]  /*0a40*/  SHF.L.U32 R8, R2, R7, RZ ;  /* 0x0000000702087219 */ /* 0x000fe400000006ff */
[----:B------:R-:W-:Y:S02]  /*0a50*/  MOV R7, 0x50 ;  /* 0x0000005000077802 */ /* 0x000fe40000000f00 */
[----:B------:R-:W-:Y:S02]  /*0a60*/  LOP3.LUT R3, R8, R3, RZ, 0xfc, !PT ;  /* 0x0000000308037212 */ /* 0x000fe400078efcff */
[----:B------:R-:W-:-:S05]  /*0a70*/  LEA R4, R4, R7, 0x18 ;  /* 0x0000000704047211 */ /* 0x000fca00078ec0ff */
[----:B------:R2:W-:Y:S01]  /*0a80*/  ATOMS.OR RZ, [R4], R3 ;  /* 0x0000000304ff738c */ /* 0x0005e20003000000 */
[----:B------:R2:W-:Y:S03]  /*0a90*/  SYNCS.ARRIVE.TRANS64.RED.A1T0 RZ, [R6+URZ], RZ ;  /* 0x000000ff06ff79a7 */ /* 0x0005e600081004ff */
[----:B------:R2:W-:Y:S01]  /*0aa0*/  ATOMS.XOR RZ, [R5], R2 ;  /* 0x0000000205ff738c */ /* 0x0005e20003800000 */
[----:B------:R-:W-:Y:S05]  /*0ab0*/  BRA `(.L_x_14) ;  /* 0x0000000000107947 */ /* 0x000fea0003800000 */
.L_x_7:
[----:B------:R-:W-:Y:S02]  /*0ac0*/  MOV R3, 0xffffffff ;  /* 0xffffffff00037802 */ /* 0x000fe40000000f00 */
[----:B------:R-:W-:-:S03]  /*0ad0*/  MOV R2, 0xb00 ;  /* 0x00000b0000027802 */ /* 0x000fc60000000f00 */
[----:B------:R1:W-:Y:S04]  /*0ae0*/  STS [R0+0x342c8], R3 ;  /* 0x0342c80300007388 */ /* 0x0003e80000000800 */
[----:B-1----:R-:W-:Y:S05]  /*0af0*/  CALL.REL.NOINC `($__internal_1_$__cuda_sm10x_tcgen05_guardrail_trap_phase_invalid_during_alloc) ;  /* 0x0000005c00b47944 */ /* 0x002fea0003c00000 */
.L_x_14:
[----:B------:R-:W-:Y:S05]  /*0b00*/  WARPSYNC.ALL ;  /* 0x0000000000007948 */ /* 0x000fea0003800000 */
[----:B------:R-:W-:Y:S01]  /*0b10*/  NOP ;  /* 0x0000000000007918 */ /* 0x000fe20000000000 */
.L_x_2:
[----:B------:R-:W3:Y:S02]  /*0b20*/  LDCU UR4, c[0x0][0x36c] ;  /* 0x00006d80ff0477ac */ /* 0x000ee40008000800 */
[----:B---3--:R-:W-:-:S09]  /*0b30*/  UISETP.EQ.U32.AND UP0, UPT, UR4, 0x1, UPT ;  /* 0x000000010400788c */ /* 0x008fd2000bf02070 */
[----:B------:R-:W-:Y:S05]  /*0b40*/  BRA.U !UP0, `(.L_x_17) ;  /* 0x0000000108187547 */ /* 0x000fea000b800000 */
[----:B------:R-:W-:-:S00]  /*0b50*/  MEMBAR.ALL.CTA ;  /* 0x0000000000007992 */ /* 0x000fc00000008000 */
[----:B----45:R-:W-:Y:S06]  /*0b60*/  MEMBAR.ALL.GPU ;  /* 0x0000000000007992 */ /* 0x030fec000000a000 */
[----:B------:R-:W-:-:S00]  /*0b70*/  ERRBAR ;  /* 0x00000000000079ab */ /* 0x000fc00000000000 */
[----:B------:R-:W-:Y:S08]  /*0b80*/  CGAERRBAR ;  /* 0x00000000000075ab */ /* 0x000ff00000000000 */
[----:B------:R-:W-:Y:S01]  /*0b90*/  UCGABAR_ARV ;  /* 0x00000000000079c7 */ /* 0x000fe20008000000 */
[----:B------:R-:W-:Y:S05]  /*0ba0*/  BRA `(.L_x_18) ;  /* 0x0000000000047947 */ /* 0x000fea0003800000 */
.L_x_17:
[----:B----45:R-:W-:Y:S01]  /*0bb0*/  NOP ;  /* 0x0000000000007918 */ /* 0x030fe20000000000 */
.L_x_18:
[----:B------:R-:W-:Y:S05]  /*0bc0*/  BRA.U !UP0, `(.L_x_19) ;  /* 0x00000001080c7547 */ /* 0x000fea000b800000 */
[----:B------:R-:W-:Y:S01]  /*0bd0*/  UCGABAR_WAIT ;  /* 0x0000000000007dc7 */ /* 0x000fe20008000000 */
[----:B------:R-:W-:Y:S01]  /*0be0*/  CCTL.IVALL ;  /* 0x00000000ff00798f */ /* 0x000fe20002000000 */
[----:B------:R-:W-:Y:S05]  /*0bf0*/  BRA `(.L_x_20) ;  /* 0x0000000000047947 */ /* 0x000fea0003800000 */
.L_x_19:
[----:B------:R-:W-:Y:S06]  /*0c00*/  BAR.SYNC.DEFER_BLOCKING 0x0 ;  /* 0x0000000000007b1d */ /* 0x000fec0000010000 */
.L_x_20:
[----:B-12---:R-:W1:Y:S01]  /*0c10*/  LDC R2, c[0x0][0x388] ;  /* 0x0000e200ff027b82 */ /* 0x006e620000000800 */
[----:B------:R-:W2:Y:S01]  /*0c20*/  S2R R0, SR_LANEID ;  /* 0x0000000000007919 */ /* 0x000ea20000000000 */
[----:B------:R-:W-:Y:S02]  /*0c30*/  ISETP.NE.AND P0, PT, R21, RZ, PT ;  /* 0x000000ff1500720c */ /* 0x000fe40003f05270 */
[----:B-1----:R-:W-:-:S04]  /*0c40*/  IADD3 R2, PT, PT, R2, 0x7f, RZ ;  /* 0x0000007f02027810 */ /* 0x002fc80007ffe0ff */
[----:B------:R-:W-:-:S05]  /*0c50*/  SHF.R.U32.HI R20, RZ, 0x7, R2 ;  /* 0x00000007ff147819 */ /* 0x000fca0000011602 */
[----:B------:R-:W-:Y:S02]  /*0c60*/  IMAD R3, R20, 0x2d, RZ ;  /* 0x0000002d14037824 */ /* 0x000fe400078e02ff */
[----:B--2---:R-:W-:Y:S05]  /*0c70*/  @!P0 BRA `(.L_x_21) ;  /* 0x0000001000988947 */ /* 0x004fea0003800000 */
[----:B------:R-:W-:Y:S01]  /*0c80*/  ISETP.NE.AND P0, PT, R21, 0x1, PT ;  /* 0x000000011500780c */ /* 0x000fe20003f05270 */
[----:B------:R-:W1:-:S12]  /*0c90*/  S2UR UR5, SR_CgaCtaId ;  /* 0x00000000000579c3 */ /* 0x000e580000008800 */
[----:B------:R-:W-:Y:S05]  /*0ca0*/  @!P0 BRA `(.L_x_22) ;  /* 0x0000000400948947 */ /* 0x000fea0003800000 */
[----:B------:R-:W-:-:S13]  /*0cb0*/  ISETP.NE.AND P0, PT, R21, 0x2, PT ;  /* 0x000000021500780c */ /* 0x000fda0003f05270 */
[----:B------:R-:W-:Y:S05]  /*0cc0*/  @P0 BRA `(.L_x_23) ;  /* 0x0000003800980947 */ /* 0x000fea0003800000 */
[----:B------:R-:W2:Y:S02]  /*0cd0*/  S2UR UR4, SR_CTAID.X ;  /* 0x00000000000479c3 */ /* 0x000ea40000002500 */
[----:B--2---:R-:W-:-:S13]  /*0ce0*/  ISETP.LE.U32.AND P0, PT, R3, UR4, PT ;  /* 0x0000000403007c0c */ /* 0x004fda000bf03070 */
[----:B-1----:R-:W-:Y:S05]  /*0cf0*/  @P0 EXIT ;  /* 0x000000000000094d */ /* 0x002fea0003800000 */
[----:B------:R-:W-:Y:S01]  /*0d00*/  ULOP3.LUT UR4, URZ, UR4, URZ, 0x33, !UPT ;  /* 0x00000004ff047292 */ /* 0x000fe2000f8e33ff */
[----:B------:R-:W-:Y:S01]  /*0d10*/  SHF.R.U32.HI R7, RZ, 0x3, R0 ;  /* 0x00000003ff077819 */ /* 0x000fe20000011600 */
[----:B------:R-:W-:Y:S02]  /*0d20*/  HFMA2 R15, -RZ, RZ, 0, 0 ;  /* 0x00000000ff0f7431 */ /* 0x000fe400000001ff */
[----:B------:R-:W-:Y:S01]  /*0d30*/  IMAD.MOV.U32 R16, RZ, RZ, RZ ;  /* 0x000000ffff107224 */ /* 0x000fe200078e00ff */
[----:B------:R-:W-:Y:S01]  /*0d40*/  UMOV UR5, URZ ;  /* 0x000000ff00057c82 */ /* 0x000fe20008000000 */
[C---:B------:R-:W-:Y:S01]  /*0d50*/  LOP3.LUT R19, R7.reuse, 0x1, RZ, 0x3c, !PT ;  /* 0x0000000107137812 */ /* 0x040fe200078e3cff */
[C---:B------:R-:W-:Y:S01]  /*0d60*/  IMAD.SHL.U32 R21, R7.reuse, 0x20, RZ ;  /* 0x0000002007157824 */ /* 0x040fe200078e00ff */
[----:B------:R-:W-:Y:S01]  /*0d70*/  LOP3.LUT R5, R7, 0x2, RZ, 0x3c, !PT ;  /* 0x0000000207057812 */ /* 0x000fe200078e3cff */
[----:B------:R-:W-:Y:S01]  /*0d80*/  VIADD R25, R3, UR4 ;  /* 0x0000000403197c36 */ /* 0x000fe20008000000 */
[----:B------:R-:W-:Y:S01]  /*0d90*/  LOP3.LUT R17, R7, 0x3, RZ, 0x3c, !PT ;  /* 0x0000000307117812 */ /* 0x000fe200078e3cff */
[----:B------:R-:W-:Y:S01]  /*0da0*/  IMAD R20, R0, 0x4, R7 ;  /* 0x0000000400147824 */ /* 0x000fe200078e0207 */
[----:B------:R-:W-:Y:S01]  /*0db0*/  LOP3.LUT R23, R21, 0x20, RZ, 0x3c, !PT ;  /* 0x0000002015177812 */ /* 0x000fe200078e3cff */
[----:B------:R-:W-:Y:S01]  /*0dc0*/  IMAD.HI.U32 R25, R25, 0x1b4e81b5, RZ ;  /* 0x1b4e81b519197827 */ /* 0x000fe200078e00ff */
[----:B------:R-:W-:-:S02]  /*0dd0*/  LOP3.LUT R3, R21, 0x40, RZ, 0x3c, !PT ;  /* 0x0000004015037812 */ /* 0x000fc400078e3cff */
[CC--:B------:R-:W-:Y:S01]  /*0de0*/  IADD3 R24, PT, PT, R21.reuse, R0.reuse, RZ ;  /* 0x0000000015187210 */ /* 0x0c0fe20007ffe0ff */
[C---:B------:R-:W-:Y:S01]  /*0df0*/  IMAD R19, R0.reuse, 0x4, R19 ;  /* 0x0000000400137824 */ /* 0x040fe200078e0213 */
[----:B------:R-:W-:Y:S01]  /*0e00*/  LOP3.LUT R21, R21, 0x60, RZ, 0x3c, !PT ;  /* 0x0000006015157812 */ /* 0x000fe200078e3cff */
[C---:B------:R-:W-:Y:S01]  /*0e10*/  IMAD R18, R0.reuse, 0x4, R5 ;  /* 0x0000000400127824 */ /* 0x040fe200078e0205 */
[----:B------:R-:W-:Y:S01]  /*0e20*/  LEA R17, R0, R17, 0x2 ;  /* 0x0000001100117211 */ /* 0x000fe200078e10ff */
[--C-:B------:R-:W-:Y:S01]  /*0e30*/  IMAD.IADD R23, R23, 0x1, R0.reuse ;  /* 0x0000000117177824 */ /* 0x100fe200078e0200 */
[----:B------:R-:W-:Y:S01]  /*0e40*/  IADD3 R21, PT, PT, R21, R0, RZ ;  /* 0x0000000015157210 */ /* 0x000fe20007ffe0ff */
[----:B------:R-:W-:Y:S01]  /*0e50*/  IMAD.IADD R22, R3, 0x1, R0 ;  /* 0x0000000103167824 */ /* 0x000fe200078e0200 */
[----:B------:R-:W-:-:S07]  /*0e60*/  SHF.R.U32.HI R25, RZ, 0x4, R25 ;  /* 0x00000004ff197819 */ /* 0x000fce0000011619 */
.L_x_27:
[----:B-1----:R-:W1:Y:S01]  /*0e70*/  S2R R0, SR_CgaCtaId ;  /* 0x0000000000007919 */ /* 0x002e620000008800 */
[----:B------:R-:W-:Y:S01]  /*0e80*/  MOV R3, 0x400 ;  /* 0x0000040000037802 */ /* 0x000fe20000000f00 */
[----:B------:R-:W-:-:S03]  /*0e90*/  UMOV UR4, URZ ;  /* 0x000000ff00047c82 */ /* 0x000fc60008000000 */
[----:B-1----:R-:W-:-:S07]  /*0ea0*/  LEA R0, R0, R3, 0x18 ;  /* 0x0000000300007211 */ /* 0x002fce00078ec0ff */
.L_x_26:
[----:B-1----:R-:W-:Y:S01]  /*0eb0*/  LEA R2, R15, R0, 0x3 ;  /* 0x000000000f027211 */ /* 0x002fe200078e18ff */
[----:B------:R-:W-:Y:S01]  /*0ec0*/  ULOP3.LUT UP0, URZ, UR4, 0x3, URZ, 0xc0, !UPT ;  /* 0x0000000304ff7892 */ /* 0x000fe2000f80c0ff */
[----:B------:R-:W-:-:S04]  /*0ed0*/  SHF.L.U32 R5, R16, 0x1f, RZ ;  /* 0x0000001f10057819 */ /* 0x000fc800000006ff */
[----:B------:R-:W1:Y:S02]  /*0ee0*/  SYNCS.PHASECHK.TRANS64.TRYWAIT P0, [R2+URZ+0x34200], R5 ;  /* 0x03420005020075a7 */ /* 0x000e6400080011ff */
[----:B-1----:R-:W-:Y:S05]  /*0ef0*/  @!P0 BRA `(.L_x_24) ;  /* 0x00000050007c8947 */ /* 0x002fea0003800000 */
.L_x_79:
[----:B------:R-:W-:Y:S05]  /*0f00*/  BRA.U UP0, `(.L_x_25) ;  /* 0x0000000100bc7547 */ /* 0x000fea000b800000 */
[C-C-:B------:R-:W-:Y:S02]  /*0f10*/  IMAD R26, R15.reuse, 0x200, R0.reuse ;  /* 0x000002000f1a7824 */ /* 0x140fe400078e0200 */
[----:B------:R-:W-:Y:S02]  /*0f20*/  IMAD R3, R15, 0x400, R0 ;  /* 0x000004000f037824 */ /* 0x000fe400078e0200 */
[--C-:B------:R-:W-:Y:S01]  /*0f30*/  IMAD R9, R24, 0x4, R26.reuse ;  /* 0x0000000418097824 */ /* 0x100fe200078e021a */
[-C--:B------:R-:W-:Y:S01]  /*0f40*/  LEA R8, R23, R26.reuse, 0x2 ;  /* 0x0000001a17087211 */ /* 0x080fe200078e10ff */
[--C-:B------:R-:W-:Y:S01]  /*0f50*/  IMAD R29, R22, 0x4, R26.reuse ;  /* 0x00000004161d7824 */ /* 0x100fe200078e021a */
[-C--:B------:R-:W-:Y:S01]  /*0f60*/  LEA R27, R21, R26.reuse, 0x2 ;  /* 0x0000001a151b7211 */ /* 0x080fe200078e10ff */
[--C-:B-1----:R-:W-:Y:S01]  /*0f70*/  IMAD R5, R19, 0x4, R26.reuse ;  /* 0x0000000413057824 */ /* 0x102fe200078e021a */
[-C--:B------:R-:W-:Y:S01]  /*0f80*/  LEA R6, R20, R26.reuse, 0x2 ;  /* 0x0000001a14067211 */ /* 0x080fe200078e10ff */
[----:B------:R-:W1:Y:S01]  /*0f90*/  LDS R9, [R9+0x31800] ;  /* 0x0318000009097984 */ /* 0x000e620000000800 */
[----:B------:R-:W-:Y:S01]  /*0fa0*/  LEA R4, R18, R26, 0x2 ;  /* 0x0000001a12047211 */ /* 0x000fe200078e10ff */
[----:B------:R-:W-:Y:S01]  /*0fb0*/  IMAD R26, R17, 0x4, R26 ;  /* 0x00000004111a7824 */ /* 0x000fe200078e021a */
[-C--:B------:R-:W-:Y:S01]  /*0fc0*/  LEA R14, R24, R3.reuse, 0x2 ;  /* 0x00000003180e7211 */ /* 0x080fe200078e10ff */
[----:B------:R-:W2:Y:S01]  /*0fd0*/  LDS R8, [R8+0x31800] ;  /* 0x0318000008087984 */ /* 0x000ea20000000800 */
[--C-:B------:R-:W-:Y:S01]  /*0fe0*/  IMAD R11, R23, 0x4, R3.reuse ;  /* 0x00000004170b7824 */ /* 0x100fe200078e0203 */
[----:B------:R-:W-:Y:S01]  /*0ff0*/  LEA R10, R22, R3, 0x2 ;  /* 0x00000003160a7211 */ /* 0x000fe200078e10ff */
[----:B------:R-:W-:Y:S01]  /*1000*/  IMAD R7, R21, 0x4, R3 ;  /* 0x0000000415077824 */ /* 0x000fe200078e0203 */
[----:B------:R-:W3:Y:S04]  /*1010*/  LDS R29, [R29+0x31800] ;  /* 0x031800001d1d7984 */ /* 0x000ee80000000800 */
[----:B------:R-:W4:Y:S01]  /*1020*/  LDS R27, [R27+0x31800] ;  /* 0x031800001b1b7984 */ /* 0x000f220000000800 */
[----:B------:R-:W-:-:S03]  /*1030*/  NOP ;  /* 0x0000000000007918 */ /* 0x000fc60000000000 */
[----:B-1----:R1:W-:Y:S04]  /*1040*/  STS [R6+0x31800], R9 ;  /* 0x0318000906007388 */ /* 0x0023e80000000800 */
[----:B--2---:R2:W-:Y:S04]  /*1050*/  STS [R5+0x31800], R8 ;  /* 0x0318000805007388 */ /* 0x0045e80000000800 */
[----:B---3--:R3:W-:Y:S04]  /*1060*/  STS [R4+0x31800], R29 ;  /* 0x0318001d04007388 */ /* 0x0087e80000000800 */
[----:B----4-:R-:W-:Y:S04]  /*1070*/  STS [R26+0x31800], R27 ;  /* 0x0318001b1a007388 */ /* 0x010fe80000000800 */
[----:B------:R-:W4:Y:S04]  /*1080*/  LDS R13, [R14+0x32600] ;  /* 0x032600000e0d7984 */ /* 0x000f280000000800 */
[----:B------:R-:W5:Y:S04]  /*1090*/  LDS R12, [R11+0x32600] ;  /* 0x032600000b0c7984 */ /* 0x000f680000000800 */
[----:B------:R-:W5:Y:S01]  /*10a0*/  LDS R9, [R10+0x32600] ;  /* 0x032600000a097984 */ /* 0x000f620000000800 */
[----:B-1----:R-:W-:-:S03]  /*10b0*/  LEA R6, R20, R3, 0x2 ;  /* 0x0000000314067211 */ /* 0x002fc600078e10ff */
[----:B------:R-:W1:Y:S01]  /*10c0*/  LDS R8, [R7+0x32600] ;  /* 0x0326000007087984 */ /* 0x000e620000000800 */
[----:B--2---:R-:W-:Y:S01]  /*10d0*/  IMAD R5, R19, 0x4, R3 ;  /* 0x0000000413057824 */ /* 0x004fe200078e0203 */
[----:B------:R-:W-:Y:S01]  /*10e0*/  NOP ;  /* 0x0000000000007918 */ /* 0x000fe20000000000 */
[-C--:B---3--:R-:W-:Y:S02]  /*10f0*/  LEA R4, R18, R3.reuse, 0x2 ;  /* 0x0000000312047211 */ /* 0x088fe400078e10ff */
[----:B------:R-:W-:Y:S01]  /*1100*/  LEA R3, R17, R3, 0x2 ;  /* 0x0000000311037211 */ /* 0x000fe200078e10ff */
[----:B----4-:R-:W-:Y:S04]  /*1110*/  STS [R6+0x32600], R13 ;  /* 0x0326000d06007388 */ /* 0x010fe80000000800 */
[----:B-----5:R-:W-:Y:S04]  /*1120*/  STS [R5+0x32600], R12 ;  /* 0x0326000c05007388 */ /* 0x020fe80000000800 */
[----:B------:R-:W-:Y:S04]  /*1130*/  STS [R4+0x32600], R9 ;  /* 0x0326000904007388 */ /* 0x000fe80000000800 */
[----:B-1----:R-:W-:Y:S04]  /*1140*/  STS [R3+0x32600], R8 ;  /* 0x0326000803007388 */ /* 0x002fe80000000800 */
[----:B------:R-:W1:Y:S04]  /*1150*/  LDS R27, [R14+0x32800] ;  /* 0x032800000e1b7984 */ /* 0x000e680000000800 */
[----:B------:R-:W2:Y:S04]  /*1160*/  LDS R26, [R11+0x32800] ;  /* 0x032800000b1a7984 */ /* 0x000ea80000000800 */
[----:B------:R-:W3:Y:S04]  /*1170*/  LDS R29, [R10+0x32800] ;  /* 0x032800000a1d7984 */ /* 0x000ee80000000800 */
[----:B------:R-:W4:Y:S01]  /*1180*/  LDS R28, [R7+0x32800] ;  /* 0x03280000071c7984 */ /* 0x000f220000000800 */
[----:B------:R-:W-:-:S03]  /*1190*/  NOP ;  /* 0x0000000000007918 */ /* 0x000fc60000000000 */
[----:B-1----:R5:W-:Y:S04]  /*11a0*/  STS [R6+0x32800], R27 ;  /* 0x0328001b06007388 */ /* 0x002be80000000800 */
[----:B--2---:R5:W-:Y:S04]  /*11b0*/  STS [R5+0x32800], R26 ;  /* 0x0328001a05007388 */ /* 0x004be80000000800 */
[----:B---3--:R5:W-:Y:S04]  /*11c0*/  STS [R4+0x32800], R29 ;  /* 0x0328001d04007388 */ /* 0x008be80000000800 */
[----:B----4-:R5:W-:Y:S01]  /*11d0*/  STS [R3+0x32800], R28 ;  /* 0x0328001c03007388 */ /* 0x010be20000000800 */
[----:B------:R1:W-:Y:S06]  /*11e0*/  MEMBAR.ALL.CTA ;  /* 0x0000000000007992 */ /* 0x0003ec0000008000 */
[----:B-1----:R-:W2:Y:S02]  /*11f0*/  FENCE.VIEW.ASYNC.S ;  /* 0x00000000000073c6 */ /* 0x002ea40000000000 */
.L_x_25:
[----:B-1----:R-:W-:Y:S01]  /*1200*/  VIADD R2, R2, 0x34270 ;  /* 0x0003427002027836 */ /* 0x002fe20000000000 */
[C---:B------:R-:W-:Y:S01]  /*1210*/  ISETP.NE.AND P0, PT, R15.reuse, 0x6, PT ;  /* 0x000000060f00780c */ /* 0x040fe20003f05270 */
[----:B------:R-:W-:Y:S01]  /*1220*/  VIADD R15, R15, 0x1 ;  /* 0x000000010f0f7836 */ /* 0x000fe20000000000 */
[----:B------:R-:W-:Y:S02]  /*1230*/  UIADD3 UR4, UPT, UPT, UR4, 0x1, URZ ;  /* 0x0000000104047890 */ /* 0x000fe4000fffe0ff */
[----:B------:R-:W-:Y:S02]  /*1240*/  PRMT R2, RZ, 0x654, R2 ;  /* 0x00000654ff027816 */ /* 0x000fe40000000002 */
[----:B------:R-:W-:Y:S01]  /*1250*/  SEL R15, R15, RZ, P0 ;  /* 0x000000ff0f0f7207 */ /* 0x000fe20000000000 */
[----:B------:R-:W-:Y:S01]  /*1260*/  UISETP.NE.AND UP0, UPT, UR4, 0x10, UPT ;  /* 0x000000100400788c */ /* 0x000fe2000bf05270 */
[----:B--2---:R1:W-:Y:S02]  /*1270*/  SYNCS.ARRIVE.TRANS64.RED.A1T0 RZ, [R2+URZ], RZ ;  /* 0x000000ff02ff79a7 */ /* 0x0043e400081004ff */
[----:B------:R-:W-:-:S04]  /*1280*/  ISETP.NE.AND P0, PT, R15, RZ, PT ;  /* 0x000000ff0f00720c */ /* 0x000fc80003f05270 */
[----:B-----5:R-:W-:-:S04]  /*1290*/  SEL R3, RZ, 0x1, P0 ;  /* 0x00000001ff037807 */ /* 0x020fc80000000000 */
[----:B------:R-:W-:Y:S01]  /*12a0*/  LOP3.LUT R16, R16, R3, RZ, 0x3c, !PT ;  /* 0x0000000310107212 */ /* 0x000fe200078e3cff */
[----:B------:R-:W-:Y:S06]  /*12b0*/  BRA.U UP0, `(.L_x_26) ;  /* 0xfffffff900fc7547 */ /* 0x000fec000b83ffff */
[----:B------:R-:W-:-:S13]  /*12c0*/  ISETP.NE.AND P0, PT, R25, UR5, PT ;  /* 0x0000000519007c0c */ /* 0x000fda000bf05270 */
[----:B------:R-:W-:Y:S05]  /*12d0*/  @!P0 EXIT ;  /* 0x000000000000894d */ /* 0x000fea0003800000 */
[----:B------:R-:W-:Y:S01]  /*12e0*/  UIADD3 UR5, UPT, UPT, UR5, 0x1, URZ ;  /* 0x0000000105057890 */ /* 0x000fe2000fffe0ff */
[----:B------:R-:W-:Y:S05]  /*12f0*/  BRA `(.L_x_27) ;  /* 0xfffffff800dc7947 */ /* 0x000fea000383ffff */
.L_x_22:
[----:B-1----:R-:W-:-:S09]  /*1300*/  UISETP.NE.AND UP0, UPT, UR5, URZ, UPT ;  /* 0x000000ff0500728c */ /* 0x002fd2000bf05270 */
[----:B------:R-:W-:Y:S05]  /*1310*/  BRA.U UP0, `(.L_x_23) ;  /* 0x0000003500047547 */ /* 0x000fea000b800000 */
[----:B------:R-:W1:Y:S01]  /*1320*/  S2UR UR4, SR_CTAID.X ;  /* 0x00000000000479c3 */ /* 0x000e620000002500 */
[----:B------:R-:W-:Y:S01]  /*1330*/  UMOV UR9, 0x400 ;  /* 0x0000040000097882 */ /* 0x000fe20000000000 */
[----:B------:R-:W-:Y:S01]  /*1340*/  ISETP.GE.U32.AND P1, PT, R0, 0x7, PT ;  /* 0x000000070000780c */ /* 0x000fe20003f26070 */
[----:B------:R-:W-:-:S04]  /*1350*/  ULEA UR9, UR5, UR9, 0x18 ;  /* 0x0000000905097291 */ /* 0x000fc8000f8ec0ff */
[----:B------:R-:W-:Y:S02]  /*1360*/  UIADD3 UR5, UPT, UPT, UR9, 0x20000, URZ ;  /* 0x0002000009057890 */ /* 0x000fe4000fffe0ff */
[----:B------:R-:W-:Y:S02]  /*1370*/  UIADD3 UR6, UPT, UPT, UR9, 0x4000, URZ ;  /* 0x0000400009067890 */ /* 0x000fe4000fffe0ff */
[----:B------:R-:W-:Y:S02]  /*1380*/  USHF.R.U32.HI UR5, URZ, 0x4, UR5 ;  /* 0x00000004ff057899 */ /* 0x000fe40008011605 */
[----:B------:R-:W-:Y:S02]  /*1390*/  USHF.R.U32.HI UR6, URZ, 0x4, UR6 ;  /* 0x00000004ff067899 */ /* 0x000fe40008011606 */
[----:B------:R-:W-:Y:S02]  /*13a0*/  ULOP3.LUT UR5, UR5, 0x3fc0, URZ, 0xc0, !UPT ;  /* 0x00003fc005057892 */ /* 0x000fe4000f8ec0ff */
[----:B------:R-:W-:-:S04]  /*13b0*/  ULOP3.LUT UR6, UR6, 0x3fc0, URZ, 0xc0, !UPT ;  /* 0x00003fc006067892 */ /* 0x000fc8000f8ec0ff */
[----:B------:R-:W-:Y:S02]  /*13c0*/  IMAD.U32 R5, RZ, RZ, UR5 ;  /* 0x00000005ff057e24 */ /* 0x000fe4000f8e00ff */
[C---:B------:R-:W-:Y:S02]  /*13d0*/  LEA R4, R0.reuse, UR6, 0xa ;  /* 0x0000000600047c11 */ /* 0x040fe4000f8e50ff */
[----:B-1----:R-:W-:Y:S01]  /*13e0*/  ISETP.LE.U32.AND P0, PT, R3, UR4, PT ;  /* 0x0000000403007c0c */ /* 0x002fe2000bf03070 */
[----:B------:R-:W-:Y:S01]  /*13f0*/  IMAD R2, R0, 0x280, R5 ;  /* 0x0000028000027824 */ /* 0x000fe200078e0205 */
[----:B------:R-:W-:Y:S01]  /*1400*/  SEL R4, R4, RZ, !P1 ;  /* 0x000000ff04047207 */ /* 0x000fe20004800000 */
[----:B------:R-:W-:-:S03]  /*1410*/  IMAD.MOV.U32 R0, RZ, RZ, -0x1 ;  /* 0xffffffffff007424 */ /* 0x000fc600078e00ff */
[----:B------:R-:W-:-:S07]  /*1420*/  SEL R2, R2, RZ, !P1 ;  /* 0x000000ff02027207 */ /* 0x000fce0004800000 */
[----:B------:R-:W-:Y:S05]  /*1430*/  @P0 BRA `(.L_x_28) ;  /* 0x0000000800700947 */ /* 0x000fea0003800000 */
[----:B------:R-:W-:Y:S01]  /*1440*/  LOP3.LUT R0, RZ, UR4, RZ, 0x33, !PT ;  /* 0x00000004ff007c12 */ /* 0x000fe2000f8e33ff */
[----:B------:R-:W-:Y:S01]  /*1450*/  HFMA2 R6, -RZ, RZ, 0, 0 ;  /* 0x00000000ff067431 */ /* 0x000fe200000001ff */
[----:B------:R-:W-:Y:S01]  /*1460*/  UMOV UR19, URZ ;  /* 0x000000ff00137c82 */ /* 0x000fe20008000000 */
[----:B------:R-:W-:Y:S01]  /*1470*/  UMOV UR11, URZ ;  /* 0x000000ff000b7c82 */ /* 0x000fe20008000000 */
[----:B------:R-:W-:Y:S01]  /*1480*/  UMOV UR6, 0x140 ;  /* 0x0000014000067882 */ /* 0x000fe20000000000 */
[----:B------:R-:W-:Y:S01]  /*1490*/  IMAD.IADD R0, R3, 0x1, R0 ;  /* 0x0000000103007824 */ /* 0x000fe200078e0200 */
[----:B------:R-:W-:Y:S01]  /*14a0*/  UMOV UR7, 0x144 ;  /* 0x0000014400077882 */ /* 0x000fe20000000000 */
[----:B------:R-:W-:Y:S01]  /*14b0*/  UMOV UR4, 0x140 ;  /* 0x0000014000047882 */ /* 0x000fe20000000000 */
[----:B------:R-:W-:Y:S01]  /*14c0*/  UMOV UR5, 0x144 ;  /* 0x0000014400057882 */ /* 0x000fe20000000000 */
[----:B------:R-:W-:-:S05]  /*14d0*/  IMAD.HI.U32 R0, R0, 0x1b4e81b5, RZ ;  /* 0x1b4e81b500007827 */ /* 0x000fca00078e00ff */
[----:B------:R-:W-:-:S07]  /*14e0*/  SHF.R.U32.HI R0, RZ, 0x4, R0 ;  /* 0x00000004ff007819 */ /* 0x000fce0000011600 */
.L_x_35:
[----:B-1----:R-:W-:Y:S01]  /*14f0*/  USHF.R.U32.HI UR10, URZ, 0x1, UR19 ;  /* 0x00000001ff0a7899 */ /* 0x002fe20008011613 */
[----:B------:R-:W-:Y:S01]  /*1500*/  IMAD.MOV.U32 R9, RZ, RZ, 0x1 ;  /* 0x00000001ff097424 */ /* 0x000fe200078e00ff */
[----:B--2---:R-:W-:Y:S02]  /*1510*/  USHF.L.U32 UR8, UR19, 0x3, URZ ;  /* 0x0000000313087899 */ /* 0x004fe400080006ff */
[----:B------:R-:W-:Y:S02]  /*1520*/  ULOP3.LUT UR10, UR10, 0x1, URZ, 0xc, !UPT ;  /* 0x000000010a0a7892 */ /* 0x000fe4000f8e0cff */
[----:B------:R-:W-:Y:S02]  /*1530*/  ULOP3.LUT UR8, UR8, 0x8, URZ, 0xc0, !UPT ;  /* 0x0000000808087892 */ /* 0x000fe4000f8ec0ff */
[----:B------:R-:W-:Y:S02]  /*1540*/  USHF.L.U32 UR10, UR10, 0x1f, URZ ;  /* 0x0000001f0a0a7899 */ /* 0x000fe400080006ff */
[----:B------:R-:W-:-:S02]  /*1550*/  ULOP3.LUT UR13, UR19, 0x1, URZ, 0xc0, !UPT ;  /* 0x00000001130d7892 */ /* 0x000fc4000f8ec0ff */
[----:B------:R-:W-:Y:S01]  /*1560*/  IMAD.U32 R3, RZ, RZ, UR8 ;  /* 0x00000008ff037e24 */ /* 0x000fe2000f8e00ff */
[----:B------:R-:W-:Y:S01]  /*1570*/  UIADD3 UR8, UPT, UPT, UR9, UR8, URZ ;  /* 0x0000000809087290 */ /* 0x000fe2000fffe0ff */
[----:B------:R-:W-:Y:S01]  /*1580*/  MOV R8, UR10 ;  /* 0x0000000a00087c02 */ /* 0x000fe20008000f00 */
[----:B------:R-:W-:Y:S01]  /*1590*/  UMOV UR12, UR19 ;  /* 0x00000013000c7c82 */ /* 0x000fe20008000000 */
[----:B------:R-:W-:Y:S01]  /*15a0*/  UIADD3 UR19, UPT, UPT, UR19, 0x1, URZ ;  /* 0x0000000113137890 */ /* 0x000fe2000fffe0ff */
[----:B------:R-:W-:Y:S01]  /*15b0*/  ISETP.NE.AND P0, PT, R0, UR12, PT ;  /* 0x0000000c00007c0c */ /* 0x000fe2000bf05270 */
[----:B------:R-:W1:Y:S01]  /*15c0*/  SYNCS.PHASECHK.TRANS64.TRYWAIT P1, [R3+UR9+0x342b8], R8 ;  /* 0x0342b808030075a7 */ /* 0x000e620008021109 */
[----:B------:R-:W-:Y:S02]  /*15d0*/  UIMAD UR13, UR13, 0xa0, URZ ;  /* 0x000000a00d0d78a4 */ /* 0x000fe4000f8e02ff */
[----:B------:R-:W-:Y:S01]  /*15e0*/  UIADD3 UR12, UPT, UPT, UR8, 0x342a8, URZ ;  /* 0x000342a8080c7890 */ /* 0x000fe2000fffe0ff */
[----:B-1----:R-:W-:Y:S11]  /*15f0*/  @!P1 BRA `(.L_x_29) ;  /* 0x0000004800d49947 */ /* 0x002ff60003800000 */
.L_x_81:
[----:B------:R-:W-:Y:S01]  /*1600*/  NOP ;  /* 0x0000000000007918 */ /* 0x000fe20000000000 */
[----:B------:R-:W-:Y:S01]  /*1610*/  UMOV UR18, 0xe ;  /* 0x0000000e00127882 */ /* 0x000fe20000000000 */
[----:B------:R-:W-:-:S05]  /*1620*/  UMOV UR17, 0xfffffff0 ;  /* 0xfffffff000117882 */ /* 0x000fca0000000000 */
.L_x_34:
[----:B-1----:R-:W-:Y:S01]  /*1630*/  ULEA UR14, UR11, UR9, 0x3 ;  /* 0x000000090b0e7291 */ /* 0x002fe2000f8e18ff */
[----:B-1----:R-:W-:Y:S01]  /*1640*/  SHF.L.U32 R11, R6, 0x1f, RZ ;  /* 0x0000001f060b7819 */ /* 0x002fe200000006ff */
[----:B------:R-:W-:Y:S01]  /*1650*/  UIADD3 UR15, UPT, UPT, UR17, 0x10, URZ ;  /* 0x00000010110f7890 */ /* 0x000fe2000fffe0ff */
[----:B------:R-:W-:Y:S03]  /*1660*/  MOV R3, UR11 ;  /* 0x0000000b00037c02 */ /* 0x000fe60008000f00 */
[----:B------:R-:W-:Y:S03]  /*1670*/  ULOP3.LUT UP0, UR15, UR15, 0x2, URZ, 0xc0, !UPT ;  /* 0x000000020f0f7892 */ /* 0x000fe6000f80c0ff */
[----:B------:R-:W1:Y:S02]  /*1680*/  SYNCS.PHASECHK.TRANS64.TRYWAIT P1, [UR14+0x34270], R11 ;  /* 0x0342700bff0075a7 */ /* 0x000e64000802110e */
[----:B-12---:R-:W-:Y:S07]  /*1690*/  @!P1 BRA `(.L_x_30) ;  /* 0x0000004800cc9947 */ /* 0x006fee0003800000 */
.L_x_83:
[----:B------:R-:W-:Y:S01]  /*16a0*/  NOP ;  /* 0x0000000000007918 */ /* 0x000fe20000000000 */
[----:B------:R-:W-:Y:S05]  /*16b0*/  BRA.U UP0, `(.L_x_31) ;  /* 0x0000000100487547 */ /* 0x000fea000b800000 */
[----:B------:R-:W-:Y:S02]  /*16c0*/  ULEA UR16, UR11, UR9, 0x9 ;  /* 0x000000090b107291 */ /* 0x000fe4000f8e48ff */
[----:B------:R-:W-:Y:S02]  /*16d0*/  ULEA UR8, UR11, UR9, 0xa ;  /* 0x000000090b087291 */ /* 0x000fe4000f8e50ff */
[----:B------:R-:W-:Y:S02]  /*16e0*/  UIADD3 UR16, UPT, UPT, UR16, 0x31800, URZ ;  /* 0x0003180010107890 */ /* 0x000fe4000fffe0ff */
[----:B------:R-:W-:Y:S02]  /*16f0*/  UIADD3 UR10, UPT, UPT, UR8, 0x32600, URZ ;  /* 0x00032600080a7890 */ /* 0x000fe4000fffe0ff */
[----:B------:R-:W-:Y:S02]  /*1700*/  UIADD3 UR8, UPT, UPT, UR8, 0x32800, URZ ;  /* 0x0003280008087890 */ /* 0x000fe4000fffe0ff */
[----:B------:R-:W-:Y:S02]  /*1710*/  USHF.R.U32.HI UR16, URZ, 0x4, UR16 ;  /* 0x00000004ff107899 */ /* 0x000fe40008011610 */
[----:B------:R-:W-:Y:S02]  /*1720*/  USHF.R.U32.HI UR10, URZ, 0x4, UR10 ;  /* 0x00000004ff0a7899 */ /* 0x000fe4000801160a */
[----:B------:R-:W-:Y:S02]  /*1730*/  USHF.R.U32.HI UR8, URZ, 0x4, UR8 ;  /* 0x00000004ff087899 */ /* 0x000fe40008011608 */
[----:B------:R-:W-:Y:S02]  /*1740*/  ULOP3.LUT UR20, UR16, 0x3fe0, URZ, 0xc0, !UPT ;  /* 0x00003fe010147892 */ /* 0x000fe4000f8ec0ff */
[----:B------:R-:W-:Y:S02]  /*1750*/  ULOP3.LUT UR22, UR10, 0x3fe0, URZ, 0xc0, !UPT ;  /* 0x00003fe00a167892 */ /* 0x000fe4000f8ec0ff */
[----:B------:R-:W-:Y:S01]  /*1760*/  ULOP3.LUT UR24, UR8, 0x3fc0, URZ, 0xc0, !UPT ;  /* 0x00003fc008187892 */ /* 0x000fe2000f8ec0ff */
[----:B------:R-:W-:Y:S01]  /*1770*/  UMOV UR21, 0x4008 ;  /* 0x0000400800157882 */ /* 0x000fe20000000000 */
[----:B------:R-:W-:Y:S01]  /*1780*/  UMOV UR23, 0x4008 ;  /* 0x0000400800177882 */ /* 0x000fe20000000000 */
[----:B------:R-:W-:Y:S02]  /*1790*/  UMOV UR25, 0x4008 ;  /* 0x0000400800197882 */ /* 0x000fe40000000000 */
[----:B------:R2:W-:Y:S02]  /*17a0*/  UTCCP.T.S.2CTA.4x32dp128bit tmem[0x140], gdesc[UR20] ;  /* 0x00014014ff0079e7 */ /* 0x0005e40009300000 */
[----:B------:R2:W-:Y:S02]  /*17b0*/  UTCCP.T.S.2CTA.4x32dp128bit tmem[0x144], gdesc[UR22] ;  /* 0x00014416ff0079e7 */ /* 0x0005e40009300000 */
[----:B------:R2:W-:Y:S01]  /*17c0*/  UTCCP.T.S.2CTA.4x32dp128bit tmem[0x148], gdesc[UR24] ;  /* 0x00014818ff0079e7 */ /* 0x0005e20009300000 */
[----:B------:R-:W-:Y:S02]  /*17d0*/  NOP ;  /* 0x0000000000007918 */ /* 0x000fe40000000000 */
.L_x_31:
[----:B------:R-:W-:Y:S01]  /*17e0*/  UISETP.NE.AND UP0, UPT, UR11, 0x6, UPT ;  /* 0x000000060b00788c */ /* 0x000fe2000bf05270 */
[----:B-1----:R-:W-:Y:S01]  /*17f0*/  SHFL.IDX PT, R5, R4, R3, 0x1f ;  /* 0x00001f0304057589 */ /* 0x002fe200000e0000 */
[----:B------:R-:W-:Y:S01]  /*1800*/  UIADD3 UR11, UPT, UPT, UR11, 0x1, URZ ;  /* 0x000000010b0b7890 */ /* 0x000fe2000fffe0ff */
[----:B------:R-:W-:Y:S03]  /*1810*/  NOP ;  /* 0x0000000000007918 */ /* 0x000fe60000000000 */
[----:B------:R-:W-:Y:S03]  /*1820*/  USEL UR11, UR11, URZ, UP0 ;  /* 0x000000ff0b0b7287 */ /* 0x000fe60008000000 */
[----:B------:R-:W1:Y:S01]  /*1830*/  SHFL.IDX PT, R7, R2, R3, 0x1f ;  /* 0x00001f0302077589 */ /* 0x000e6200000e0000 */
[----:B------:R-:W-:Y:S02]  /*1840*/  USHF.L.U32 UR16, UR15, 0x4, URZ ;  /* 0x000000040f107899 */ /* 0x000fe400080006ff */
[----:B------:R-:W-:Y:S02]  /*1850*/  ULEA UR10, UR11, UR9, 0x3 ;  /* 0x000000090b0a7291 */ /* 0x000fe4000f8e18ff */
[----:B------:R-:W-:Y:S01]  /*1860*/  ULEA UR15, UR15, 0x10a8, 0xd ;  /* 0x000010a80f0f7891 */ /* 0x000fe2000f8e68ff */
[----:B------:R-:W-:Y:S01]  /*1870*/  ISETP.NE.AND P1, PT, RZ, UR11, PT ;  /* 0x0000000bff007c0c */ /* 0x000fe2000bf25270 */
[----:B------:R-:W-:Y:S01]  /*1880*/  UISETP.NE.AND UP0, UPT, UR17, -0x10, UPT ;  /* 0xfffffff01100788c */ /* 0x000fe2000bf05270 */
[----:B------:R-:W-:Y:S01]  /*1890*/  IMAD.U32 R11, RZ, RZ, UR11 ;  /* 0x0000000bff0b7e24 */ /* 0x000fe2000f8e00ff */
[----:B------:R-:W-:Y:S02]  /*18a0*/  UPRMT UR29, UR16, 0x5410, UR15 ;  /* 0x00005410101d7896 */ /* 0x000fe4000800000f */
[----:B------:R-:W-:Y:S01]  /*18b0*/  UIADD3 UR14, UPT, UPT, UR14, 0x34238, URZ ;  /* 0x000342380e0e7890 */ /* 0x000fe2000fffe0ff */
[----:B------:R-:W-:Y:S01]  /*18c0*/  UMOV UR28, URZ ;  /* 0x000000ff001c7c82 */ /* 0x000fe20008000000 */
[----:B--2---:R-:W-:Y:S01]  /*18d0*/  UMOV UR23, 0x40004040 ;  /* 0x4000404000177882 */ /* 0x004fe20000000000 */
[----:B------:R-:W-:Y:S01]  /*18e0*/  UMOV UR21, 0x40004040 ;  /* 0x4000404000157882 */ /* 0x000fe20000000000 */
[----:B------:R-:W-:Y:S01]  /*18f0*/  UMOV UR27, 0x40004040 ;  /* 0x40004040001b7882 */ /* 0x000fe20000000000 */
[----:B------:R-:W-:Y:S01]  /*1900*/  UMOV UR25, 0x40004040 ;  /* 0x4000404000197882 */ /* 0x000fe20000000000 */
[----:B------:R-:W-:Y:S01]  /*1910*/  UMOV UR33, 0x40004040 ;  /* 0x4000404000217882 */ /* 0x000fe20000000000 */
[----:B------:R-:W-:Y:S01]  /*1920*/  UMOV UR31, 0x40004040 ;  /* 0x40004040001f7882 */ /* 0x000fe20000000000 */
[----:B------:R-:W-:Y:S01]  /*1930*/  UMOV UR37, 0x40004040 ;  /* 0x4000404000257882 */ /* 0x000fe20000000000 */
[----:B------:R-:W-:Y:S01]  /*1940*/  UMOV UR35, 0x40004040 ;  /* 0x4000404000237882 */ /* 0x000fe20000000000 */
[----:B------:R-:W-:Y:S01]  /*1950*/  UMOV UR8, 0x3 ;  /* 0x0000000300087882 */ /* 0x000fe20000000000 */
[----:B-1----:R-:W-:Y:S02]  /*1960*/  R2UR UR20, R7 ;  /* 0x00000000071472ca */ /* 0x002fe400000e0000 */
[----:B------:R-:W-:Y:S02]  /*1970*/  R2UR UR22, R5 ;  /* 0x00000000051672ca */ /* 0x000fe400000e0000 */
[----:B------:R-:W-:Y:S04]  /*1980*/  SEL R3, RZ, 0x1, P1 ;  /* 0x00000001ff037807 */ /* 0x000fe80000800000 */
[----:B------:R-:W-:Y:S05]  /*1990*/  LOP3.LUT R6, R6, R3, RZ, 0x3c, !PT ;  /* 0x0000000306067212 */ /* 0x000fea00078e3cff */
[----:B------:R-:W-:Y:S01]  /*19a0*/  UIADD3 UR24, UPT, UPT, UR20, 0x2, URZ ;  /* 0x0000000214187890 */ /* 0x000fe2000fffe0ff */
[----:B------:R-:W-:Y:S01]  /*19b0*/  IMAD.U32 R13, R6, -0x80000000, RZ ;  /* 0x80000000060d7824 */ /* 0x000fe200078e00ff */
[----:B------:R-:W-:Y:S01]  /*19c0*/  UIADD3 UR26, UPT, UPT, UR22, 0x2, URZ ;  /* 0x00000002161a7890 */ /* 0x000fe2000fffe0ff */
[----:B------:R1:W-:Y:S01]  /*19d0*/  UTCQMMA.2CTA gdesc[UR22], gdesc[UR20], tmem[UR13], tmem[UR28], idesc[UR29], tmem[UR6], UP0 ;  /* 0x00061c1416007dea */ /* 0x0003e2000820030d */
[----:B------:R-:W-:Y:S02]  /*19e0*/  UIADD3 UR32, UPT, UPT, UR22, 0x4, URZ ;  /* 0x0000000416207890 */ /* 0x000fe4000fffe0ff */
[----:B------:R-:W-:Y:S02]  /*19f0*/  UIADD3 UR30, UPT, UPT, UR20, 0x4, URZ ;  /* 0x00000004141e7890 */ /* 0x000fe4000fffe0ff */
[----:B------:R-:W-:Y:S02]  /*1a00*/  UIADD3 UR36, UPT, UPT, UR22, 0x6, URZ ;  /* 0x0000000616247890 */ /* 0x000fe4000fffe0ff */
[----:B------:R-:W-:Y:S01]  /*1a10*/  UIADD3 UR34, UPT, UPT, UR20, 0x6, URZ ;  /* 0x0000000614227890 */ /* 0x000fe2000fffe0ff */
[----:B------:R1:W-:Y:S04]  /*1a20*/  UTCQMMA.2CTA gdesc[UR26], gdesc[UR24], tmem[UR13], tmem[UR28], idesc[UR29], tmem[UR6], UPT ;  /* 0x00061c181a007dea */ /* 0x0003e8000ba0030d */
[----:B------:R1:W-:Y:S04]  /*1a30*/  UTCQMMA.2CTA gdesc[UR32], gdesc[UR30], tmem[UR13], tmem[UR28], idesc[UR29], tmem[UR6], UPT ;  /* 0x00061c1e20007dea */ /* 0x0003e8000ba0030d */
[----:B------:R1:W-:Y:S01]  /*1a40*/  UTCQMMA.2CTA gdesc[UR36], gdesc[UR34], tmem[UR13], tmem[UR28], idesc[UR29], tmem[UR6], UPT ;  /* 0x00061c2224007dea */ /* 0x0003e2000ba0030d */
[----:B------:R1:W-:Y:S01]  /*1a50*/  UTCBAR.2CTA.MULTICAST [UR14], URZ, UR8 ;  /* 0x000000ff0e0073e9 */ /* 0x0003e20008200808 */
[----:B------:R-:W2:Y:S02]  /*1a60*/  SYNCS.PHASECHK.TRANS64.TRYWAIT P1, [UR10+0x34270], R13 ;  /* 0x0342700dff0075a7 */ /* 0x000ea4000802110a */
[----:B-12---:R-:W-:Y:S05]  /*1a70*/  @!P1 BRA `(.L_x_32) ;  /* 0x0000004400f09947 */ /* 0x006fea0003800000 */
.L_x_85:
[----:B------:R-:W-:Y:S01]  /*1a80*/  ELECT P1, URZ, PT ;  /* 0x0000000000ff782f */ /* 0x000fe20003820000 */
[----:B------:R-:W2:Y:S01]  /*1a90*/  SHFL.IDX PT, R5, R4, R11, 0x1f ;  /* 0x00001f0b04057589 */ /* 0x000ea200000e0000 */
[----:B------:R-:W-:Y:S02]  /*1aa0*/  UIADD3 UR10, UPT, UPT, UR10, 0x34238, URZ ;  /* 0x000342380a0a7890 */ /* 0x000fe4000fffe0ff */
[----:B------:R-:W-:Y:S05]  /*1ab0*/  UISETP.NE.AND UP0, UPT, UR17, -0x2, UPT ;  /* 0xfffffffe1100788c */ /* 0x000fea000bf05270 */
[----:B-1----:R-:W1:Y:S01]  /*1ac0*/  SHFL.IDX PT, R3, R2, R11, 0x1f ;  /* 0x00001f0b02037589 */ /* 0x002e6200000e0000 */
[----:B------:R-:W-:Y:S01]  /*1ad0*/  NOP ;  /* 0x0000000000007918 */ /* 0x000fe20000000000 */
[----:B------:R-:W-:Y:S02]  /*1ae0*/  NOP ;  /* 0x0000000000007918 */ /* 0x000fe40000000000 */
[C---:B------:R-:W-:Y:S01]  /*1af0*/  @P1 IMAD.SHL.U32 R7, R9.reuse, 0x2000, RZ ;  /* 0x0000200009071824 */ /* 0x040fe200078e00ff */
[----:B------:R-:W-:Y:S01]  /*1b00*/  UMOV UR21, 0x40004040 ;  /* 0x4000404000157882 */ /* 0x000fe20000000000 */
[----:B------:R-:W-:Y:S01]  /*1b10*/  @P1 IMAD.SHL.U32 R8, R9, 0x10, RZ ;  /* 0x0000001009081824 */ /* 0x000fe200078e00ff */
[----:B------:R-:W-:Y:S01]  /*1b20*/  UMOV UR27, 0x40004040 ;  /* 0x40004040001b7882 */ /* 0x000fe20000000000 */
[----:B------:R-:W-:Y:S01]  /*1b30*/  @P1 IMAD.MOV.U32 R10, RZ, RZ, RZ ;  /* 0x000000ffff0a1224 */ /* 0x000fe200078e00ff */
[----:B------:R-:W-:Y:S01]  /*1b40*/  @P1 LOP3.LUT R7, R7, 0x6000, RZ, 0xc0, !PT ;  /* 0x0000600007071812 */ /* 0x000fe200078ec0ff */
[----:B------:R-:W-:Y:S01]  /*1b50*/  UMOV UR25, 0x40004040 ;  /* 0x4000404000197882 */ /* 0x000fe20000000000 */
[----:B------:R-:W-:Y:S01]  /*1b60*/  @P1 LOP3.LUT R8, R8, 0x30, RZ, 0xc0, !PT ;  /* 0x0000003008081812 */ /* 0x000fe200078ec0ff */
[----:B------:R-:W-:Y:S01]  /*1b70*/  UMOV UR31, 0x40004040 ;  /* 0x40004040001f7882 */ /* 0x000fe20000000000 */
[----:B------:R-:W-:Y:S01]  /*1b80*/  @P1 LOP3.LUT R7, R7, 0x10a8, RZ, 0xfc, !PT ;  /* 0x000010a807071812 */ /* 0x000fe200078efcff */
[----:B------:R-:W-:Y:S01]  /*1b90*/  UMOV UR29, 0x40004040 ;  /* 0x40004040001d7882 */ /* 0x000fe20000000000 */
[----:B------:R-:W-:Y:S01]  /*1ba0*/  @P1 R2UR UR22, R10 ;  /* 0x000000000a1612ca */ /* 0x000fe200000e0000 */
[----:B------:R-:W-:Y:S01]  /*1bb0*/  UMOV UR35, 0x40004040 ;  /* 0x4000404000237882 */ /* 0x000fe20000000000 */
[----:B------:R-:W-:Y:S01]  /*1bc0*/  @P1 PRMT R7, R8, 0x5410, R7 ;  /* 0x0000541008071816 */ /* 0x000fe20000000007 */
[----:B------:R-:W-:Y:S01]  /*1bd0*/  UMOV UR33, 0x40004040 ;  /* 0x4000404000217882 */ /* 0x000fe20000000000 */
[----:B------:R-:W-:Y:S01]  /*1be0*/  UMOV UR8, 0x3 ;  /* 0x0000000300087882 */ /* 0x000fe20000000000 */
[----:B--2---:R-:W-:Y:S02]  /*1bf0*/  R2UR UR20, R5 ;  /* 0x00000000051472ca */ /* 0x004fe400000e0000 */
[----:B------:R-:W-:Y:S02]  /*1c00*/  @P1 R2UR UR15, R7 ;  /* 0x00000000070f12ca */ /* 0x000fe400000e0000 */
[----:B-1----:R-:W-:Y:S09]  /*1c10*/  R2UR UR14, R3 ;  /* 0x00000000030e72ca */ /* 0x002ff200000e0000 */
[----:B------:R-:W-:Y:S02]  /*1c20*/  UIADD3 UR26, UPT, UPT, UR20, 0x2, URZ ;  /* 0x00000002141a7890 */ /* 0x000fe4000fffe0ff */
[----:B------:R-:W-:Y:S01]  /*1c30*/  UIADD3 UR30, UPT, UPT, UR20, 0x4, URZ ;  /* 0x00000004141e7890 */ /* 0x000fe2000fffe0ff */
[----:B------:R-:W-:Y:S01]  /*1c40*/  IMAD.U32 R11, RZ, RZ, UR15 ;  /* 0x0000000fff0b7e24 */ /* 0x000fe2000f8e00ff */
[----:B------:R-:W-:Y:S02]  /*1c50*/  UIADD3 UR24, UPT, UPT, UR14, 0x2, URZ ;  /* 0x000000020e187890 */ /* 0x000fe4000fffe0ff */
[----:B------:R-:W-:Y:S02]  /*1c60*/  UIADD3 UR28, UPT, UPT, UR14, 0x4, URZ ;  /* 0x000000040e1c7890 */ /* 0x000fe4000fffe0ff */
[----:B------:R-:W-:Y:S01]  /*1c70*/  UIADD3 UR34, UPT, UPT, UR20, 0x6, URZ ;  /* 0x0000000614227890 */ /* 0x000fe2000fffe0ff */
[----:B------:R-:W-:Y:S01]  /*1c80*/  @P1 R2UR UR23, R11 ;  /* 0x000000000b1712ca */ /* 0x000fe200000e0000 */
[----:B------:R-:W-:Y:S01]  /*1c90*/  UIADD3 UR32, UPT, UPT, UR14, 0x6, URZ ;  /* 0x000000060e207890 */ /* 0x000fe2000fffe0ff */
[----:B------:R-:W-:Y:S11]  /*1ca0*/  UMOV UR15, 0x40004040 ;  /* 0x40004040000f7882 */ /* 0x000ff60000000000 */
[----:B------:R1:W-:Y:S01]  /*1cb0*/  UTCQMMA.2CTA gdesc[UR20], gdesc[UR14], tmem[UR13], tmem[UR22], idesc[UR23], tmem[UR4], UPT ;  /* 0x0004160e14007dea */ /* 0x0003e2000ba0030d */
[----:B------:R1:W-:Y:S01]  /*1cc0*/  UTCQMMA.2CTA gdesc[UR26], gdesc[UR24], tmem[UR13], tmem[UR22], idesc[UR23], tmem[UR4], UPT ;  /* 0x000416181a007dea */ /* 0x0003e2000ba0030d */
[----:B------:R1:W-:Y:S01]  /*1cd0*/  UTCQMMA.2CTA gdesc[UR30], gdesc[UR28], tmem[UR13], tmem[UR22], idesc[UR23], tmem[UR4], UPT ;  /* 0x0004161c1e007dea */ /* 0x0003e2000ba0030d */
[----:B------:R1:W-:Y:S01]  /*1ce0*/  UTCQMMA.2CTA gdesc[UR34], gdesc[UR32], tmem[UR13], tmem[UR22], idesc[UR23], tmem[UR4], UPT ;  /* 0x0004162022007dea */ /* 0x0003e2000ba0030d */
[----:B------:R1:W-:Y:S01]  /*1cf0*/  UTCBAR.2CTA.MULTICAST [UR10], URZ, UR8 ;  /* 0x000000ff0a0073e9 */ /* 0x0003e20008200808 */
[----:B------:R-:W-:Y:S05]  /*1d00*/  BRA.U UP0, `(.L_x_33) ;  /* 0x00000001000c7547 */ /* 0x000fea000b800000 */
[----:B-1----:R-:W-:Y:S02]  /*1d10*/  UMOV UR8, 0x3 ;  /* 0x0000000300087882 */ /* 0x002fe40000000000 */
[----:B------:R2:W-:Y:S01]  /*1d20*/  UTCBAR.2CTA.MULTICAST [UR12], URZ, UR8 ;  /* 0x000000ff0c0073e9 */ /* 0x0005e20008200808 */
[----:B------:R-:W-:Y:S02]  /*1d30*/  NOP ;  /* 0x0000000000007918 */ /* 0x000fe40000000000 */
.L_x_33:
[----:B------:R-:W-:Y:S01]  /*1d40*/  UISETP.NE.AND UP0, UPT, UR11, 0x6, UPT ;  /* 0x000000060b00788c */ /* 0x000fe2000bf05270 */
[----:B------:R-:W-:Y:S01]  /*1d50*/  VIADD R9, R9, 0x2 ;  /* 0x0000000209097836 */ /* 0x000fe20000000000 */
[----:B------:R-:W-:Y:S02]  /*1d60*/  UIADD3 UR11, UPT, UPT, UR11, 0x1, URZ ;  /* 0x000000010b0b7890 */ /* 0x000fe4000fffe0ff */
[----:B------:R-:W-:Y:S02]  /*1d70*/  UIADD3 UR18, UPT, UPT, UR18, -0x2, URZ ;  /* 0xfffffffe12127890 */ /* 0x000fe4000fffe0ff */
[----:B------:R-:W-:Y:S02]  /*1d80*/  USEL UR11, UR11, URZ, UP0 ;  /* 0x000000ff0b0b7287 */ /* 0x000fe40008000000 */
[----:B------:R-:W-:Y:S02]  /*1d90*/  UISETP.NE.AND UP0, UPT, UR18, -0x2, UPT ;  /* 0xfffffffe1200788c */ /* 0x000fe4000bf05270 */
[----:B------:R-:W-:Y:S02]  /*1da0*/  UIADD3 UR17, UPT, UPT, UR17, 0x2, URZ ;  /* 0x0000000211117890 */ /* 0x000fe4000fffe0ff */
[----:B------:R-:W-:Y:S04]  /*1db0*/  ISETP.NE.AND P1, PT, RZ, UR11, PT ;  /* 0x0000000bff007c0c */ /* 0x000fe8000bf25270 */
[----:B------:R-:W-:Y:S04]  /*1dc0*/  SEL R3, RZ, 0x1, P1 ;  /* 0x00000001ff037807 */ /* 0x000fe80000800000 */
[----:B------:R-:W-:Y:S01]  /*1dd0*/  LOP3.LUT R6, R6, R3, RZ, 0x3c, !PT ;  /* 0x0000000306067212 */ /* 0x000fe200078e3cff */
[----:B------:R-:W-:Y:S06]  /*1de0*/  BRA.U UP0, `(.L_x_34) ;  /* 0xfffffff900107547 */ /* 0x000fec000b83ffff */
[----:B------:R-:W-:Y:S05]  /*1df0*/  @P0 BRA `(.L_x_35) ;  /* 0xfffffff400bc0947 */ /* 0x000fea000383ffff */
.L_x_28:
[----:B------:R-:W-:-:S13]  /*1e00*/  ISETP.GE.AND P0, PT, R0, RZ, PT ;  /* 0x000000ff0000720c */ /* 0x000fda0003f06270 */
[----:B-12---:R-:W-:Y:S05]  /*1e10*/  @!P0 EXIT ;  /* 0x000000000000894d */ /* 0x006fea0003800000 */
[----:B------:R-:W-:Y:S01]  /*1e20*/  IMAD.SHL.U32 R2, R0, 0x8, RZ ;  /* 0x0000000800027824 */ /* 0x000fe200078e00ff */
[----:B------:R-:W-:-:S04]  /*1e30*/  SHF.R.U32.HI R0, RZ, 0x1, R0 ;  /* 0x00000001ff007819 */ /* 0x000fc80000011600 */
[----:B------:R-:W-:Y:S02]  /*1e40*/  LOP3.LUT R0, R0, 0x1, RZ, 0xc0, !PT ;  /* 0x0000000100007812 */ /* 0x000fe400078ec0ff */
[----:B------:R-:W-:Y:S02]  /*1e50*/  LOP3.LUT R2, R2, 0x8, RZ, 0xc0, !PT ;  /* 0x0000000802027812 */ /* 0x000fe400078ec0ff */
[----:B------:R-:W-:-:S03]  /*1e60*/  SHF.L.U32 R4, R0, 0x1f, RZ ;  /* 0x0000001f00047819 */ /* 0x000fc600000006ff */
[----:B------:R-:W-:Y:S02]  /*1e70*/  VIADD R2, R2, UR9 ;  /* 0x0000000902027c36 */ /* 0x000fe40008000000 */
[----:B------:R-:W-:-:S07]  /*1e80*/  IMAD.MOV.U32 R5, RZ, RZ, R4 ;  /* 0x000000ffff057224 */ /* 0x000fce00078e0004 */
.L_x_36:
[----:B-1----:R1:W2:Y:S02]  /*1e90*/  SYNCS.PHASECHK.TRANS64.TRYWAIT P0, [R2+URZ+0x342b8], R5 ;  /* 0x0342b805020075a7 */ /* 0x0022a400080011ff */
[----:B--2---:R-:W-:Y:S05]  /*1ea0*/  @!P0 NANOSLEEP.SYNCS 0x989680 ;  /* 0x009896800000895d */ /* 0x004fea0003900000 */
[----:B------:R-:W2:Y:S02]  /*1eb0*/  @!P0 SYNCS.PHASECHK.TRANS64 P0, [R2+URZ+0x342b8], R5 ;  /* 0x0342b805020085a7 */ /* 0x000ea400080010ff */
[----:B--2---:R-:W-:Y:S05]  /*1ec0*/  @P0 EXIT ;  /* 0x000000000000094d */ /* 0x004fea0003800000 */
[----:B------:R-:W-:Y:S05]  /*1ed0*/  BRA `(.L_x_36) ;  /* 0xfffffffc00ec7947 */ /* 0x000fea000383ffff */
.L_x_21:
[----:B------:R-:W-:-:S13]  /*1ee0*/  ELECT P0, URZ, PT ;  /* 0x0000000000ff782f */ /* 0x000fda0003800000 */
[----:B------:R-:W-:Y:S05]  /*1ef0*/  @!P0 BRA `(.L_x_23) ;  /* 0x00000028000c8947 */ /* 0x000fea0003800000 */
[----:B------:R-:W1:Y:S02]  /*1f00*/  S2UR UR4, SR_CTAID.X ;  /* 0x00000000000479c3 */ /* 0x000e640000002500 */
[----:B-1----:R-:W-:-:S13]  /*1f10*/  ISETP.LE.U32.AND P0, PT, R3, UR4, PT ;  /* 0x0000000403007c0c */ /* 0x002fda000bf03070 */
[----:B------:R-:W-:Y:S05]  /*1f20*/  @P0 EXIT ;  /* 0x000000000000094d */ /* 0x000fea0003800000 */
[----:B------:R-:W1:Y:S01]  /*1f30*/  S2R R2, SR_CgaCtaId ;  /* 0x0000000000027919 */ /* 0x000e620000008800 */
[----:B------:R-:W-:Y:S01]  /*1f40*/  IMAD.U32 R6, RZ, RZ, UR4 ;  /* 0x00000004ff067e24 */ /* 0x000fe2000f8e00ff */
[----:B------:R-:W2:Y:S01]  /*1f50*/  LDC.64 R10, c[0x0][0x348] ;  /* 0x0000d200ff0a7b82 */ /* 0x000ea20000000a00 */
[----:B------:R-:W-:Y:S02]  /*1f60*/  HFMA2 R7, -RZ, RZ, 0, 0 ;  /* 0x00000000ff077431 */ /* 0x000fe400000001ff */
[----:B------:R-:W-:Y:S01]  /*1f70*/  IMAD.MOV.U32 R15, RZ, RZ, RZ ;  /* 0x000000ffff0f7224 */ /* 0x000fe200078e00ff */
[----:B------:R-:W-:Y:S02]  /*1f80*/  LOP3.LUT R8, RZ, R6, RZ, 0x33, !PT ;  /* 0x00000006ff087212 */ /* 0x000fe400078e33ff */
[----:B------:R-:W-:-:S03]  /*1f90*/  PRMT R12, R6, 0x7610, R12 ;  /* 0x00007610060c7816 */ /* 0x000fc6000000000c */
[----:B------:R-:W-:Y:S01]  /*1fa0*/  IMAD.IADD R8, R3, 0x1, R8 ;  /* 0x0000000103087824 */ /* 0x000fe200078e0208 */
[----:B------:R-:W-:-:S03]  /*1fb0*/  MOV R3, 0x400 ;  /* 0x0000040000037802 */ /* 0x000fc60000000f00 */
[----:B------:R-:W-:-:S05]  /*1fc0*/  IMAD.HI.U32 R8, R8, 0x1b4e81b5, RZ ;  /* 0x1b4e81b508087827 */ /* 0x000fca00078e00ff */
[----:B------:R-:W-:-:S04]  /*1fd0*/  SHF.R.U32.HI R8, RZ, 0x4, R8 ;  /* 0x00000004ff087819 */ /* 0x000fc80000011608 */
[----:B------:R-:W-:Y:S02]  /*1fe0*/  IADD3 R8, PT, PT, -R8, RZ, RZ ;  /* 0x000000ff08087210 */ /* 0x000fe40007ffe1ff */
[----:B-1----:R-:W-:-:S05]  /*1ff0*/  LEA R2, R2, R3, 0x18 ;  /* 0x0000000302027211 */ /* 0x002fca00078ec0ff */
[----:B------:R-:W-:-:S07]  /*2000*/  VIADD R14, R2, 0x34200 ;  /* 0x00034200020e7836 */ /* 0x000fce0000000000 */
.L_x_53:
[----:B------:R-:W-:Y:S01]  /*2010*/  SHF.R.U32.HI R13, RZ, 0x4, R6 ;  /* 0x00000004ff0d7819 */ /* 0x000fe20000011606 */
[----:B------:R-:W-:Y:S05]  /*2020*/  YIELD ;  /* 0x0000000000007946 */ /* 0x000fea0003800000 */
[----:B------:R-:W-:Y:S01]  /*2030*/  IMAD.HI.U32 R13, R13, 0x5b05b06, RZ ;  /* 0x05b05b060d0d7827 */ /* 0x000fe200078e00ff */
[----:B------:R-:W-:Y:S04]  /*2040*/  MOV R4, 0x20e0 ;  /* 0x000020e000047802 */ /* 0x000fe80000000f00 */
[C---:B------:R-:W-:Y:S01]  /*2050*/  PRMT R0, R13.reuse, 0x9910, RZ ;  /* 0x000099100d007816 */ /* 0x040fe200000000ff */
[----:B------:R-:W-:Y:S04]  /*2060*/  IMAD.SHL.U32 R13, R13, 0x10, RZ ;  /* 0x000000100d0d7824 */ /* 0x000fe800078e00ff */
[----:B------:R-:W-:Y:S01]  /*2070*/  IMAD R0, R0, 0x2d0, RZ ;  /* 0x000002d000007824 */ /* 0x000fe200078e02ff */
[----:B------:R-:W-:Y:S03]  /*2080*/  VIADDMNMX.U32 R45, R20, -R13, 0x10, PT ;  /* 0x00000010142d7446 */ /* 0x000fe6000380080d */
[----:B------:R-:W-:Y:S05]  /*2090*/  IMAD.MOV R3, RZ, RZ, -R0 ;  /* 0x000000ffff037224 */ /* 0x000fea00078e0a00 */
[----:B------:R-:W-:Y:S05]  /*20a0*/  PRMT R3, R3, 0x7710, RZ ;  /* 0x0000771003037816 */ /* 0x000fea00000000ff */
[----:B------:R-:W-:Y:S05]  /*20b0*/  IMAD.IADD R16, R3, 0x1, R12 ;  /* 0x0000000103107824 */ /* 0x000fea00078e020c */
[----:B------:R-:W-:Y:S02]  /*20c0*/  LOP3.LUT R3, R16, 0xffff, RZ, 0xc0, !PT ;  /* 0x0000ffff10037812 */ /* 0x000fe400078ec0ff */
[----:B--2---:R-:W-:Y:S05]  /*20d0*/  CALL.REL.NOINC `($__internal_3_$__cuda_sm20_div_u16) ;  /* 0x0000004800547944 */ /* 0x004fea0003c00000 */
[----:B------:R-:W-:Y:S01]  /*20e0*/  IMAD R26, R7, 0x8, R14 ;  /* 0x00000008071a7824 */ /* 0x000fe200078e020e */
[----:B------:R-:W-:Y:S01]  /*20f0*/  LOP3.LUT R18, R15, 0x1, RZ, 0x3c, !PT ;  /* 0x000000010f127812 */ /* 0x000fe200078e3cff */
[----:B------:R-:W1:Y:S01]  /*2100*/  S2R R5, SR_CgaCtaId ;  /* 0x0000000000057919 */ /* 0x000e620000008800 */
[----:B------:R-:W-:Y:S01]  /*2110*/  PRMT R19, R45, 0x9910, RZ ;  /* 0x000099102d137816 */ /* 0x000fe200000000ff */
[C---:B------:R-:W-:Y:S01]  /*2120*/  VIADD R9, R7.reuse, 0x1 ;  /* 0x0000000107097836 */ /* 0x040fe20000000000 */
[----:B------:R-:W-:Y:S01]  /*2130*/  ISETP.NE.AND P0, PT, R7, 0x6, PT ;  /* 0x000000060700780c */ /* 0x000fe20003f05270 */
[----:B------:R-:W-:Y:S01]  /*2140*/  IMAD.U32 R17, R18, -0x80000000, RZ ;  /* 0x8000000012117824 */ /* 0x000fe200078e00ff */
[C---:B------:R-:W-:Y:S02]  /*2150*/  PRMT R18, R0.reuse, 0x9910, RZ ;  /* 0x0000991000127816 */ /* 0x040fe400000000ff */
[----:B------:R-:W-:Y:S01]  /*2160*/  SEL R9, R9, RZ, P0 ;  /* 0x000000ff09097207 */ /* 0x000fe20000000000 */
[----:B------:R-:W2:Y:S01]  /*2170*/  SYNCS.PHASECHK.TRANS64.TRYWAIT P1, [R26+URZ+0x38], R17 ;  /* 0x000038111a0075a7 */ /* 0x000ea200080211ff */
[----:B------:R-:W-:Y:S01]  /*2180*/  LOP3.LUT R0, R0, 0xffff, RZ, 0xc0, !PT ;  /* 0x0000ffff00007812 */ /* 0x000fe200078ec0ff */
[----:B------:R-:W-:Y:S01]  /*2190*/  IMAD R19, R19, R18, RZ ;  /* 0x0000001213137224 */ /* 0x000fe200078e02ff */
[----:B------:R-:W-:Y:S03]  /*21a0*/  ISETP.NE.AND P0, PT, R9, RZ, PT ;  /* 0x000000ff0900720c */ /* 0x000fe60003f05270 */
[----:B------:R-:W-:Y:S01]  /*21b0*/  IMAD.MOV R19, RZ, RZ, -R19 ;  /* 0x000000ffff137224 */ /* 0x000fe200078e0a13 */
[----:B------:R-:W-:Y:S01]  /*21c0*/  SEL R18, RZ, 0x1, P0 ;  /* 0x00000001ff127807 */ /* 0x000fe20000000000 */
[----:B------:R-:W-:Y:S03]  /*21d0*/  IMAD R0, R0, 0xa0, RZ ;  /* 0x000000a000007824 */ /* 0x000fe600078e02ff */
[----:B------:R-:W-:Y:S02]  /*21e0*/  PRMT R19, R19, 0x7710, RZ ;  /* 0x0000771013137816 */ /* 0x000fe400000000ff */
[----:B------:R-:W-:Y:S01]  /*21f0*/  LOP3.LUT R15, R15, R18, RZ, 0x3c, !PT ;  /* 0x000000120f0f7212 */ /* 0x000fe200078e3cff */
[----:B------:R-:W-:Y:S02]  /*2200*/  IMAD R18, R7, 0x4000, R2 ;  /* 0x0000400007127824 */ /* 0x000fe400078e0202 */
[----:B------:R-:W-:Y:S02]  /*2210*/  IMAD.IADD R19, R16, 0x1, R19 ;  /* 0x0000000110137824 */ /* 0x000fe400078e0213 */
[----:B-1----:R-:W-:Y:S02]  /*2220*/  IMAD R3, R5, 0x50, R0 ;  /* 0x0000005005037824 */ /* 0x002fe400078e0200 */
[----:B------:R-:W-:Y:S01]  /*2230*/  IMAD R4, R7, 0x2800, R2 ;  /* 0x0000280007047824 */ /* 0x000fe200078e0202 */
[----:B--2---:R-:W-:Y:S06]  /*2240*/  @!P1 BRA `(.L_x_37) ;  /* 0x0000004000189947 */ /* 0x004fec0003800000 */
.L_x_87:
[----:B------:R-:W-:Y:S01]  /*2250*/  LOP3.LUT R22, R19, 0xffff, RZ, 0xc0, !PT ;  /* 0x0000ffff13167812 */ /* 0x000fe200078ec0ff */
[----:B------:R-:W-:Y:S01]  /*2260*/  IMAD R28, R9, 0x8, R14 ;  /* 0x00000008091c7824 */ /* 0x000fe200078e020e */
[----:B------:R-:W-:Y:S01]  /*2270*/  R2UR UR12, R18 ;  /* 0x00000000120c72ca */ /* 0x000fe200000e0000 */
[----:B------:R-:W-:Y:S01]  /*2280*/  UMOV UR14, URZ ;  /* 0x000000ff000e7c82 */ /* 0x000fe20008000000 */
[C---:B------:R-:W-:Y:S01]  /*2290*/  IADD3 R18, P1, PT, R10.reuse, 0x40, RZ ;  /* 0x000000400a127810 */ /* 0x040fe20007f3e0ff */
[----:B------:R-:W-:Y:S01]  /*22a0*/  IMAD.IADD R13, R13, 0x1, R22 ;  /* 0x000000010d0d7824 */ /* 0x000fe200078e0216 */
[----:B------:R-:W-:Y:S01]  /*22b0*/  LOP3.LUT R29, R15, 0x1, RZ, 0x3c, !PT ;  /* 0x000000010f1d7812 */ /* 0x000fe200078e3cff */
[----:B------:R-:W-:Y:S01]  /*22c0*/  UMOV UR20, 0x0 ;  /* 0x0000000000147882 */ /* 0x000fe20000000000 */
[C---:B------:R-:W-:Y:S01]  /*22d0*/  IADD3 R16, P0, PT, R10.reuse, 0xc0, RZ ;  /* 0x000000c00a107810 */ /* 0x040fe20007f1e0ff */
[--C-:B------:R-:W-:Y:S01]  /*22e0*/  IMAD.X R19, RZ, RZ, R11.reuse, P1 ;  /* 0x000000ffff137224 */ /* 0x100fe200008e060b */
[----:B------:R-:W-:Y:S01]  /*22f0*/  IADD3 R24, P1, PT, R10, 0x140, RZ ;  /* 0x000001400a187810 */ /* 0x000fe20007f3e0ff */
[----:B------:R-:W-:Y:S01]  /*2300*/  IMAD.SHL.U32 R13, R13, 0x80, RZ ;  /* 0x000000800d0d7824 */ /* 0x000fe200078e00ff */
[----:B------:R-:W-:Y:S01]  /*2310*/  R2UR UR16, R4 ;  /* 0x00000000041072ca */ /* 0x000fe200000e0000 */
[----:B------:R-:W-:Y:S01]  /*2320*/  IMAD.U32 R27, R29, -0x80000000, RZ ;  /* 0x800000001d1b7824 */ /* 0x000fe200078e00ff */
[----:B------:R-:W-:Y:S01]  /*2330*/  R2UR UR13, R26 ;  /* 0x000000001a0d72ca */ /* 0x000fe200000e0000 */
[--C-:B------:R-:W-:Y:S01]  /*2340*/  IMAD.X R25, RZ, RZ, R11.reuse, P1 ;  /* 0x000000ffff197224 */ /* 0x100fe200008e060b */
[----:B------:R-:W-:Y:S01]  /*2350*/  R2UR UR28, R18 ;  /* 0x00000000121c72ca */ /* 0x000fe200000e0000 */
[--C-:B------:R-:W-:Y:S01]  /*2360*/  IMAD R21, R7, 0x200, R2.reuse ;  /* 0x0000020007157824 */ /* 0x100fe200078e0202 */
[----:B------:R-:W-:Y:S01]  /*2370*/  R2UR UR29, R19 ;  /* 0x00000000131d72ca */ /* 0x000fe200000e0000 */
[--C-:B-1----:R-:W-:Y:S01]  /*2380*/  IMAD.X R17, RZ, RZ, R11.reuse, P0 ;  /* 0x000000ffff117224 */ /* 0x102fe200000e060b */
[----:B------:R-:W-:Y:S01]  /*2390*/  R2UR UR15, R13 ;  /* 0x000000000d0f72ca */ /* 0x000fe200000e0000 */
[----:B------:R-:W-:Y:S01]  /*23a0*/  UIADD3 UR12, UPT, UPT, UR12, 0x4000, URZ ;  /* 0x000040000c0c7890 */ /* 0x000fe2000fffe0ff */
[----:B------:R-:W-:Y:S01]  /*23b0*/  R2UR UR8, R21 ;  /* 0x00000000150872ca */ /* 0x000fe200000e0000 */
[--C-:B------:R-:W-:Y:S01]  /*23c0*/  IMAD R21, R7, 0x400, R2.reuse ;  /* 0x0000040007157824 */ /* 0x100fe200078e0202 */
[----:B------:R-:W-:Y:S01]  /*23d0*/  R2UR UR26, R16 ;  /* 0x00000000101a72ca */ /* 0x000fe200000e0000 */
[----:B------:R-:W-:Y:S01]  /*23e0*/  UMOV UR21, 0x10000000 ;  /* 0x1000000000157882 */ /* 0x000fe20000000000 */
[----:B------:R-:W-:Y:S01]  /*23f0*/  R2UR UR27, R17 ;  /* 0x00000000111b72ca */ /* 0x000fe200000e0000 */
[----:B------:R-:W-:Y:S01]  /*2400*/  UIADD3 UR16, UPT, UPT, UR16, 0x20000, URZ ;  /* 0x0002000010107890 */ /* 0x000fe2000fffe0ff */
[----:B------:R-:W-:Y:S01]  /*2410*/  R2UR UR19, R3 ;  /* 0x00000000031372ca */ /* 0x000fe200000e0000 */
[----:B------:R-:W-:Y:S01]  /*2420*/  UMOV UR17, UR13 ;  /* 0x0000000d00117c82 */ /* 0x000fe20008000000 */
[----:B------:R-:W-:Y:S01]  /*2430*/  IADD3 R22, P0, PT, R10, 0x1c0, RZ ;  /* 0x000001c00a167810 */ /* 0x000fe20007f1e0ff */
[----:B------:R-:W-:Y:S01]  /*2440*/  UMOV UR18, UR14 ;  /* 0x0000000e00127c82 */ /* 0x000fe20008000000 */
[----:B------:R-:W-:Y:S01]  /*2450*/  R2UR UR4, R21 ;  /* 0x00000000150472ca */ /* 0x000fe200000e0000 */
[----:B------:R1:W-:Y:S01]  /*2460*/  UTMALDG.2D [UR12], [UR28], desc[UR20] ;  /* 0x0000140c1c0075b4 */ /* 0x0003e20008009000 */
[----:B------:R-:W-:Y:S01]  /*2470*/  R2UR UR24, R24 ;  /* 0x00000000181872ca */ /* 0x000fe200000e0000 */
[----:B------:R-:W-:Y:S01]  /*2480*/  IMAD.X R23, RZ, RZ, R11, P0 ;  /* 0x000000ffff177224 */ /* 0x000fe200000e060b */
[----:B------:R-:W-:Y:S01]  /*2490*/  R2UR UR25, R25 ;  /* 0x00000000191972ca */ /* 0x000fe200000e0000 */
[----:B------:R-:W-:Y:S01]  /*24a0*/  UIADD3 UR8, UPT, UPT, UR8, 0x31800, URZ ;  /* 0x0003180008087890 */ /* 0x000fe2000fffe0ff */
[----:B------:R-:W-:Y:S01]  /*24b0*/  R2UR UR22, R22 ;  /* 0x00000000161672ca */ /* 0x000fe200000e0000 */
[----:B------:R-:W-:Y:S01]  /*24c0*/  UMOV UR11, URZ ;  /* 0x000000ff000b7c82 */ /* 0x000fe20008000000 */
[----:B------:R-:W-:Y:S01]  /*24d0*/  R2UR UR23, R23 ;  /* 0x00000000171772ca */ /* 0x000fe200000e0000 */
[----:B------:R1:W-:Y:S01]  /*24e0*/  UTMALDG.2D [UR16], [UR26], desc[UR20] ;  /* 0x000014101a0075b4 */ /* 0x0003e20008009000 */
[----:B------:R-:W-:Y:S01]  /*24f0*/  R2UR UR6, R0 ;  /* 0x00000000000672ca */ /* 0x000fe200000e0000 */
[----:B------:R-:W-:Y:S01]  /*2500*/  UMOV UR9, UR13 ;  /* 0x0000000d00097c82 */ /* 0x000fe20008000000 */
[----:B------:R-:W-:Y:S01]  /*2510*/  UMOV UR10, UR15 ;  /* 0x0000000f000a7c82 */ /* 0x000fe20008000000 */
[----:B------:R-:W-:Y:S01]  /*2520*/  UIADD3 UR4, UPT, UPT, UR4, 0x32600, URZ ;  /* 0x0003260004047890 */ /* 0x000fe2000fffe0ff */
[----:B------:R-:W-:Y:S01]  /*2530*/  IMAD.MOV.U32 R21, RZ, RZ, 0x6c80 ;  /* 0x00006c80ff157424 */ /* 0x000fe200078e00ff */
[----:B------:R-:W-:Y:S01]  /*2540*/  UMOV UR5, UR13 ;  /* 0x0000000d00057c82 */ /* 0x000fe20008000000 */
[----:B------:R-:W-:Y:S01]  /*2550*/  UMOV UR7, UR11 ;  /* 0x0000000b00077c82 */ /* 0x000fe20008000000 */
[----:B------:R1:W-:Y:S01]  /*2560*/  UTMALDG.2D [UR8], [UR24], desc[UR20] ;  /* 0x00001408180075b4 */ /* 0x0003e20008009000 */
[C---:B------:R-:W-:Y:S01]  /*2570*/  VIADD R5, R9.reuse, 0x1 ;  /* 0x0000000109057836 */ /* 0x040fe20000000000 */
[C---:B------:R-:W-:Y:S01]  /*2580*/  ISETP.NE.AND P0, PT, R9.reuse, 0x6, PT ;  /* 0x000000060900780c */ /* 0x040fe20003f05270 */
[C-C-:B------:R-:W-:Y:S02]  /*2590*/  IMAD R29, R9.reuse, 0x4000, R2.reuse ;  /* 0x00004000091d7824 */ /* 0x140fe400078e0202 */
[----:B------:R-:W-:Y:S01]  /*25a0*/  IMAD R4, R9, 0x2800, R2 ;  /* 0x0000280009047824 */ /* 0x000fe200078e0202 */
[----:B------:R-:W-:Y:S01]  /*25b0*/  SEL R5, R5, RZ, P0 ;  /* 0x000000ff05057207 */ /* 0x000fe20000000000 */
[----:B------:R1:W-:Y:S01]  /*25c0*/  UTMALDG.2D [UR4], [UR22], desc[UR20] ;  /* 0x00001404160075b4 */ /* 0x0003e20008009000 */
[----:B------:R1:W-:Y:S02]  /*25d0*/  SYNCS.ARRIVE.TRANS64 RZ, [R26+URZ], R21 ;  /* 0x000000151aff79a7 */ /* 0x0003e400080000ff */
[----:B------:R-:W-:Y:S01]  /*25e0*/  ISETP.NE.AND P0, PT, R5, RZ, PT ;  /* 0x000000ff0500720c */ /* 0x000fe20003f05270 */
[----:B------:R-:W2:Y:S02]  /*25f0*/  SYNCS.PHASECHK.TRANS64.TRYWAIT P1, [R28+URZ+0x38], R27 ;  /* 0x0000381b1c0075a7 */ /* 0x000ea400080211ff */
[----:B-12---:R-:W-:Y:S10]  /*2600*/  @!P1 BRA `(.L_x_38) ;  /* 0x0000003c00409947 */ /* 0x006ff40003800000 */
.L_x_89:
[----:B------:R-:W-:Y:S01]  /*2610*/  R2UR UR8, R29 ;  /* 0x000000001d0872ca */ /* 0x000fe200000e0000 */
[----:B------:R-:W-:Y:S01]  /*2620*/  UMOV UR14, 0x0 ;  /* 0x00000000000e7882 */ /* 0x000fe20000000000 */
[----:B------:R-:W-:Y:S01]  /*2630*/  R2UR UR4, R4 ;  /* 0x00000000040472ca */ /* 0x000fe200000e0000 */
[----:B------:R-:W-:Y:S01]  /*2640*/  UMOV UR15, 0x10000000 ;  /* 0x10000000000f7882 */ /* 0x000fe20000000000 */
[----:B------:R-:W-:Y:S01]  /*2650*/  R2UR UR9, R28 ;  /* 0x000000001c0972ca */ /* 0x000fe200000e0000 */
[----:B------:R-:W-:Y:S01]  /*2660*/  UMOV UR10, 0x80 ;  /* 0x00000080000a7882 */ /* 0x000fe20000000000 */
[----:B------:R-:W-:Y:S01]  /*2670*/  R2UR UR16, R18 ;  /* 0x00000000121072ca */ /* 0x000fe200000e0000 */
[----:B------:R-:W-:Y:S01]  /*2680*/  UMOV UR6, 0x80 ;  /* 0x0000008000067882 */ /* 0x000fe20000000000 */
[----:B------:R-:W-:Y:S01]  /*2690*/  R2UR UR17, R19 ;  /* 0x00000000131172ca */ /* 0x000fe200000e0000 */
[----:B------:R-:W-:Y:S01]  /*26a0*/  IMAD R26, R5, 0x8, R14 ;  /* 0x00000008051a7824 */ /* 0x000fe200078e020e */
[----:B------:R-:W-:Y:S01]  /*26b0*/  R2UR UR11, R13 ;  /* 0x000000000d0b72ca */ /* 0x000fe200000e0000 */
[----:B------:R-:W-:Y:S01]  /*26c0*/  VIADD R7, R5, 0x1 ;  /* 0x0000000105077836 */ /* 0x000fe20000000000 */
[----:B------:R-:W-:Y:S01]  /*26d0*/  R2UR UR12, R16 ;  /* 0x00000000100c72ca */ /* 0x000fe200000e0000 */
[----:B------:R-:W-:Y:S01]  /*26e0*/  UIADD3 UR8, UPT, UPT, UR8, 0x4000, URZ ;  /* 0x0000400008087890 */ /* 0x000fe2000fffe0ff */
[----:B------:R-:W-:Y:S01]  /*26f0*/  R2UR UR13, R17 ;  /* 0x00000000110d72ca */ /* 0x000fe200000e0000 */
[----:B------:R-:W-:Y:S01]  /*2700*/  UIADD3 UR4, UPT, UPT, UR4, 0x20000, URZ ;  /* 0x0002000004047890 */ /* 0x000fe2000fffe0ff */
[----:B------:R-:W-:Y:S01]  /*2710*/  R2UR UR7, R3 ;  /* 0x00000000030772ca */ /* 0x000fe200000e0000 */
[----:B------:R-:W-:Y:S01]  /*2720*/  UMOV UR5, UR9 ;  /* 0x0000000900057c82 */ /* 0x000fe20008000000 */
[----:B------:R-:W-:Y:S01]  /*2730*/  SEL R30, RZ, 0x1, P0 ;  /* 0x00000001ff1e7807 */ /* 0x000fe20000000000 */
[C-C-:B------:R-:W-:Y:S01]  /*2740*/  IMAD R4, R5.reuse, 0x2800, R2.reuse ;  /* 0x0000280005047824 */ /* 0x140fe200078e0202 */
[----:B------:R-:W-:Y:S02]  /*2750*/  ISETP.NE.AND P0, PT, R5, 0x6, PT ;  /* 0x000000060500780c */ /* 0x000fe40003f05270 */
[----:B------:R-:W-:Y:S01]  /*2760*/  LOP3.LUT R9, R15, R30, RZ, 0x3c, !PT ;  /* 0x0000001e0f097212 */ /* 0x000fe200078e3cff */
[----:B------:R2:W-:Y:S01]  /*2770*/  UTMALDG.2D [UR8], [UR16], desc[UR14] ;  /* 0x00000e08100075b4 */ /* 0x0005e20008009000 */
[----:B------:R-:W-:Y:S01]  /*2780*/  IMAD.MOV.U32 R15, RZ, RZ, 0x6800 ;  /* 0x00006800ff0f7424 */ /* 0x000fe200078e00ff */
[----:B------:R-:W-:Y:S02]  /*2790*/  SEL R7, R7, RZ, P0 ;  /* 0x000000ff07077207 */ /* 0x000fe40000000000 */
[----:B------:R-:W-:Y:S02]  /*27a0*/  LOP3.LUT R29, R9, 0x1, RZ, 0x3c, !PT ;  /* 0x00000001091d7812 */ /* 0x000fe400078e3cff */
[----:B------:R-:W-:Y:S01]  /*27b0*/  ISETP.NE.AND P0, PT, R7, RZ, PT ;  /* 0x000000ff0700720c */ /* 0x000fe20003f05270 */
[----:B------:R2:W-:Y:S01]  /*27c0*/  UTMALDG.2D [UR4], [UR12], desc[UR14] ;  /* 0x00000e040c0075b4 */ /* 0x0005e20008009000 */
[----:B------:R3:W-:Y:S01]  /*27d0*/  SYNCS.ARRIVE.TRANS64 RZ, [R28+URZ], R15 ;  /* 0x0000000f1cff79a7 */ /* 0x0007e200080000ff */
[----:B-1----:R-:W-:Y:S04]  /*27e0*/  IMAD.U32 R27, R29, -0x80000000, RZ ;  /* 0x800000001d1b7824 */ /* 0x002fe800078e00ff */
[----:B------:R-:W1:Y:S01]  /*27f0*/  SYNCS.PHASECHK.TRANS64.TRYWAIT P1, [R26+URZ+0x38], R27 ;  /* 0x0000381b1a0075a7 */ /* 0x000e6200080211ff */
[----:B---3--:R-:W-:Y:S01]  /*2800*/  IMAD R28, R5, 0x4000, R2 ;  /* 0x00004000051c7824 */ /* 0x008fe200078e0202 */
[----:B-12---:R-:W-:Y:S06]  /*2810*/  @!P1 BRA `(.L_x_39) ;  /* 0x0000003800d49947 */ /* 0x006fec0003800000 */
.L_x_91:
        /* <DEDUP_REMOVED lines=23> */
[----:B------:R-:W-:Y:S02]  /*2990*/  SEL R5, R5, RZ, P0 ;  /* 0x000000ff05057207 */ /* 0x000fe40000000000 */
[----:B------:R-:W-:Y:S02]  /*29a0*/  LOP3.LUT R29, R9, 0x1, RZ, 0x3c, !PT ;  /* 0x00000001091d7812 */ /* 0x000fe400078e3cff */
[----:B------:R-:W-:Y:S01]  /*29b0*/  ISETP.NE.AND P0, PT, R5, RZ, PT ;  /* 0x000000ff0500720c */ /* 0x000fe20003f05270 */
[----:B------:R2:W-:Y:S01]  /*29c0*/  UTMALDG.2D [UR4], [UR12], desc[UR14] ;  /* 0x00000e040c0075b4 */ /* 0x0005e20008009000 */
[----:B------:R2:W-:Y:S01]  /*29d0*/  SYNCS.ARRIVE.TRANS64 RZ, [R26+URZ], R15 ;  /* 0x0000000f1aff79a7 */ /* 0x0005e200080000ff */
[----:B------:R-:W-:Y:S02]  /*29e0*/  IMAD.U32 R27, R29, -0x80000000, RZ ;  /* 0x800000001d1b7824 */ /* 0x000fe400078e00ff */
[----:B------:R-:W-:Y:S02]  /*29f0*/  IMAD R29, R7, 0x4000, R2 ;  /* 0x00004000071d7824 */ /* 0x000fe400078e0202 */
[----:B------:R-:W3:Y:S02]  /*2a00*/  SYNCS.PHASECHK.TRANS64.TRYWAIT P1, [R28+URZ+0x38], R27 ;  /* 0x0000381b1c0075a7 */ /* 0x000ee400080211ff */
[----:B--23--:R-:W-:Y:S05]  /*2a10*/  @!P1 BRA `(.L_x_40) ;  /* 0x0000003800709947 */ /* 0x00cfea0003800000 */
.L_x_93:
        /* <DEDUP_REMOVED lines=9> */
[----:B-1----:R-:W-:Y:S01]  /*2ab0*/  IMAD R26, R5, 0x8, R14 ;  /* 0x00000008051a7824 */ /* 0x002fe200078e020e */
        /* <DEDUP_REMOVED lines=8> */
[----:B------:R-:W-:Y:S02]  /*2b40*/  SEL R30, RZ, 0x1, P0 ;  /* 0x00000001ff1e7807 */ /* 0x000fe40000000000 */
        /* <DEDUP_REMOVED lines=8> */
[----:B------:R-:W-:Y:S04]  /*2bd0*/  IMAD.U32 R27, R29, -0x80000000, RZ ;  /* 0x800000001d1b7824 */ /* 0x000fe800078e00ff */
[----:B------:R-:W3:Y:S01]  /*2be0*/  SYNCS.PHASECHK.TRANS64.TRYWAIT P1, [R26+URZ+0x38], R27 ;  /* 0x0000381b1a0075a7 */ /* 0x000ee200080211ff */
[----:B--2---:R-:W-:Y:S01]  /*2bf0*/  IMAD R28, R5, 0x4000, R2 ;  /* 0x00004000051c7824 */ /* 0x004fe200078e0202 */
[----:B-1-3--:R-:W-:Y:S06]  /*2c00*/  @!P1 BRA `(.L_x_41) ;  /* 0x00000038000c9947 */ /* 0x00afec0003800000 */
.L_x_95:
[----:B------:R-:W-:Y:S01]  /*2c10*/  R2UR UR12, R28 ;  /* 0x000000001c0c72ca */ /* 0x000fe200000e0000 */
[----:B------:R-:W-:Y:S01]  /*2c20*/  IMAD R4, R5, 0x2800, R2 ;  /* 0x0000280005047824 */ /* 0x000fe200078e0202 */
[----:B------:R-:W-:Y:S01]  /*2c30*/  SEL R30, RZ, 0x1, P0 ;  /* 0x00000001ff1e7807 */ /* 0x000fe20000000000 */
[----:B------:R-:W-:Y:S01]  /*2c40*/  IMAD R28, R7, 0x8, R14 ;  /* 0x00000008071c7824 */ /* 0x000fe200078e020e */
[----:B------:R-:W-:Y:S01]  /*2c50*/  R2UR UR13, R26 ;  /* 0x000000001a0d72ca */ /* 0x000fe200000e0000 */
[----:B------:R-:W-:Y:S01]  /*2c60*/  UMOV UR24, 0x0 ;  /* 0x0000000000187882 */ /* 0x000fe20000000000 */
[----:B------:R-:W-:Y:S01]  /*2c70*/  LOP3.LUT R9, R9, R30, RZ, 0x3c, !PT ;  /* 0x0000001e09097212 */ /* 0x000fe200078e3cff */
[----:B------:R-:W-:Y:S01]  /*2c80*/  UMOV UR25, 0x10000000 ;  /* 0x1000000000197882 */ /* 0x000fe20000000000 */
[----:B------:R-:W-:Y:S01]  /*2c90*/  R2UR UR16, R4 ;  /* 0x00000000041072ca */ /* 0x000fe200000e0000 */
[----:B------:R-:W-:Y:S01]  /*2ca0*/  UMOV UR14, 0x200 ;  /* 0x00000200000e7882 */ /* 0x000fe20000000000 */
[----:B------:R-:W-:Y:S01]  /*2cb0*/  R2UR UR28, R18 ;  /* 0x00000000121c72ca */ /* 0x000fe200000e0000 */
[--C-:B------:R-:W-:Y:S01]  /*2cc0*/  IMAD R29, R5, 0x200, R2.reuse ;  /* 0x00000200051d7824 */ /* 0x100fe200078e0202 */
[----:B------:R-:W-:Y:S01]  /*2cd0*/  R2UR UR29, R19 ;  /* 0x00000000131d72ca */ /* 0x000fe200000e0000 */
[----:B------:R-:W-:Y:S01]  /*2ce0*/  UIADD3 UR12, UPT, UPT, UR12, 0x4000, URZ ;  /* 0x000040000c0c7890 */ /* 0x000fe2000fffe0ff */
[----:B------:R-:W-:Y:S01]  /*2cf0*/  R2UR UR15, R13 ;  /* 0x000000000d0f72ca */ /* 0x000fe200000e0000 */
[----:B------:R-:W-:Y:S01]  /*2d00*/  UMOV UR18, 0x200 ;  /* 0x0000020000127882 */ /* 0x000fe20000000000 */
[----:B------:R-:W-:Y:S01]  /*2d10*/  R2UR UR8, R29 ;  /* 0x000000001d0872ca */ /* 0x000fe200000e0000 */
[--C-:B------:R-:W-:Y:S01]  /*2d20*/  IMAD R29, R5, 0x400, R2.reuse ;  /* 0x00000400051d7824 */ /* 0x100fe200078e0202 */
[----:B------:R-:W-:Y:S01]  /*2d30*/  R2UR UR26, R16 ;  /* 0x00000000101a72ca */ /* 0x000fe200000e0000 */
[----:B------:R-:W-:Y:S01]  /*2d40*/  UMOV UR17, UR13 ;  /* 0x0000000d00117c82 */ /* 0x000fe20008000000 */
[----:B------:R-:W-:Y:S01]  /*2d50*/  R2UR UR27, R17 ;  /* 0x00000000111b72ca */ /* 0x000fe200000e0000 */
[----:B------:R-:W-:Y:S01]  /*2d60*/  UIADD3 UR16, UPT, UPT, UR16, 0x20000, URZ ;  /* 0x0002000010107890 */ /* 0x000fe2000fffe0ff */
[----:B------:R-:W-:Y:S01]  /*2d70*/  R2UR UR19, R3 ;  /* 0x00000000031372ca */ /* 0x000fe200000e0000 */
[----:B------:R-:W-:Y:S01]  /*2d80*/  UMOV UR11, 0x1 ;  /* 0x00000001000b7882 */ /* 0x000fe20000000000 */
[----:B------:R-:W-:Y:S01]  /*2d90*/  R2UR UR4, R29 ;  /* 0x000000001d0472ca */ /* 0x000fe200000e0000 */
[----:B------:R-:W-:Y:S01]  /*2da0*/  UMOV UR9, UR13 ;  /* 0x0000000d00097c82 */ /* 0x000fe20008000000 */
[----:B------:R-:W-:Y:S01]  /*2db0*/  R2UR UR22, R24 ;  /* 0x00000000181672ca */ /* 0x000fe200000e0000 */
[----:B------:R2:W-:Y:S01]  /*2dc0*/  UTMALDG.2D [UR12], [UR28], desc[UR24] ;  /* 0x0000180c1c0075b4 */ /* 0x0005e20008009000 */
[----:B------:R-:W-:Y:S01]  /*2dd0*/  R2UR UR23, R25 ;  /* 0x00000000191772ca */ /* 0x000fe200000e0000 */
[----:B------:R-:W-:Y:S01]  /*2de0*/  UIADD3 UR8, UPT, UPT, UR8, 0x31800, URZ ;  /* 0x0003180008087890 */ /* 0x000fe2000fffe0ff */
[----:B------:R-:W-:Y:S01]  /*2df0*/  R2UR UR20, R22 ;  /* 0x00000000161472ca */ /* 0x000fe200000e0000 */
[----:B------:R-:W-:Y:S01]  /*2e00*/  UMOV UR10, UR15 ;  /* 0x0000000f000a7c82 */ /* 0x000fe20008000000 */
[----:B------:R-:W-:Y:S01]  /*2e10*/  R2UR UR21, R23 ;  /* 0x00000000171572ca */ /* 0x000fe200000e0000 */
[----:B------:R-:W-:Y:S01]  /*2e20*/  UMOV UR7, 0x1 ;  /* 0x0000000100077882 */ /* 0x000fe20000000000 */
[----:B------:R-:W-:Y:S01]  /*2e30*/  R2UR UR6, R0 ;  /* 0x00000000000672ca */ /* 0x000fe200000e0000 */
[----:B------:R2:W-:Y:S01]  /*2e40*/  UTMALDG.2D [UR16], [UR26], desc[UR24] ;  /* 0x000018101a0075b4 */ /* 0x0005e20008009000 */
[----:B------:R-:W-:Y:S01]  /*2e50*/  UMOV UR5, UR13 ;  /* 0x0000000d00057c82 */ /* 0x000fe20008000000 */
[----:B------:R-:W-:Y:S01]  /*2e60*/  UIADD3 UR4, UPT, UPT, UR4, 0x32600, URZ ;  /* 0x0003260004047890 */ /* 0x000fe2000fffe0ff */
[----:B------:R-:W-:Y:S01]  /*2e70*/  LOP3.LUT R29, R9, 0x1, RZ, 0x3c, !PT ;  /* 0x00000001091d7812 */ /* 0x000fe200078e3cff */
[C---:B------:R-:W-:Y:S01]  /*2e80*/  VIADD R5, R7.reuse, 0x1 ;  /* 0x0000000107057836 */ /* 0x040fe20000000000 */
[C---:B------:R-:W-:Y:S01]  /*2e90*/  ISETP.NE.AND P0, PT, R7.reuse, 0x6, PT ;  /* 0x000000060700780c */ /* 0x040fe20003f05270 */
[--C-:B------:R-:W-:Y:S01]  /*2ea0*/  IMAD R4, R7, 0x2800, R2.reuse ;  /* 0x0000280007047824 */ /* 0x100fe200078e0202 */
[----:B------:R2:W-:Y:S01]  /*2eb0*/  UTMALDG.2D [UR8], [UR22], desc[UR24] ;  /* 0x00001808160075b4 */ /* 0x0005e20008009000 */
[----:B------:R-:W-:Y:S01]  /*2ec0*/  IMAD.U32 R27, R29, -0x80000000, RZ ;  /* 0x800000001d1b7824 */ /* 0x000fe200078e00ff */
[----:B------:R-:W-:Y:S01]  /*2ed0*/  SEL R5, R5, RZ, P0 ;  /* 0x000000ff05057207 */ /* 0x000fe20000000000 */
[----:B------:R-:W-:Y:S03]  /*2ee0*/  IMAD R29, R7, 0x4000, R2 ;  /* 0x00004000071d7824 */ /* 0x000fe600078e0202 */
[----:B------:R-:W-:Y:S01]  /*2ef0*/  ISETP.NE.AND P0, PT, R5, RZ, PT ;  /* 0x000000ff0500720c */ /* 0x000fe20003f05270 */
[----:B------:R2:W-:Y:S01]  /*2f00*/  UTMALDG.2D [UR4], [UR20], desc[UR24] ;  /* 0x00001804140075b4 */ /* 0x0005e20008009000 */
[----:B------:R2:W-:Y:S01]  /*2f10*/  SYNCS.ARRIVE.TRANS64 RZ, [R26+URZ], R21 ;  /* 0x000000151aff79a7 */ /* 0x0005e200080000ff */
[----:B------:R-:W3:Y:S02]  /*2f20*/  SYNCS.PHASECHK.TRANS64.TRYWAIT P1, [R28+URZ+0x38], R27 ;  /* 0x0000381b1c0075a7 */ /* 0x000ee400080211ff */
[----:B--23--:R-:W-:Y:S08]  /*2f30*/  @!P1 BRA `(.L_x_42) ;  /* 0x00000034005c9947 */ /* 0x00cff00003800000 */
.L_x_97:
        /* <DEDUP_REMOVED lines=32> */
.L_x_99:
        /* <DEDUP_REMOVED lines=32> */
.L_x_101:
        /* <DEDUP_REMOVED lines=31> */
.L_x_103:
        /* <DEDUP_REMOVED lines=51> */
.L_x_105:
        /* <DEDUP_REMOVED lines=32> */
.L_x_107:
        /* <DEDUP_REMOVED lines=32> */
.L_x_109:
        /* <DEDUP_REMOVED lines=32> */
.L_x_111:
[----:B------:R-:W-:Y:S01]  /*3e60*/  R2UR UR20, R22 ;  /* 0x00000000161472ca */ /* 0x000fe200000e0000 */
[----:B------:R-:W-:Y:S01]  /*3e70*/  IMAD R22, R7, 0x8, R14 ;  /* 0x0000000807167824 */ /* 0x000fe200078e020e */
[----:B------:R-:W-:Y:S01]  /*3e80*/  R2UR UR21, R23 ;  /* 0x00000000171572ca */ /* 0x000fe200000e0000 */
[----:B------:R-:W-:Y:S01]  /*3e90*/  UMOV UR24, 0x0 ;  /* 0x0000000000187882 */ /* 0x000fe20000000000 */
[----:B------:R-:W-:Y:S01]  /*3ea0*/  SEL R30, RZ, 0x1, P0 ;  /* 0x00000001ff1e7807 */ /* 0x000fe20000000000 */
[----:B------:R-:W-:Y:S01]  /*3eb0*/  UMOV UR25, 0x10000000 ;  /* 0x1000000000197882 */ /* 0x000fe20000000000 */
[----:B------:R-:W-:Y:S01]  /*3ec0*/  R2UR UR12, R28 ;  /* 0x000000001c0c72ca */ /* 0x000fe200000e0000 */
[----:B------:R-:W-:Y:S01]  /*3ed0*/  UMOV UR14, 0x600 ;  /* 0x00000600000e7882 */ /* 0x000fe20000000000 */
[----:B------:R-:W-:Y:S01]  /*3ee0*/  LOP3.LUT R27, R9, R30, RZ, 0x3c, !PT ;  /* 0x0000001e091b7212 */ /* 0x000fe200078e3cff */
[----:B------:R-:W-:Y:S01]  /*3ef0*/  UMOV UR18, 0x600 ;  /* 0x0000060000127882 */ /* 0x000fe20000000000 */
[----:B------:R-:W-:Y:S01]  /*3f00*/  R2UR UR16, R4 ;  /* 0x00000000041072ca */ /* 0x000fe200000e0000 */
[--C-:B------:R-:W-:Y:S01]  /*3f10*/  IMAD R28, R5, 0x200, R2.reuse ;  /* 0x00000200051c7824 */ /* 0x100fe200078e0202 */
[----:B------:R-:W-:Y:S01]  /*3f20*/  R2UR UR13, R26 ;  /* 0x000000001a0d72ca */ /* 0x000fe200000e0000 */
[----:B------:R-:W-:Y:S01]  /*3f30*/  UMOV UR11, 0x3 ;  /* 0x00000003000b7882 */ /* 0x000fe20000000000 */
[----:B------:R-:W-:Y:S01]  /*3f40*/  R2UR UR28, R18 ;  /* 0x00000000121c72ca */ /* 0x000fe200000e0000 */
[----:B------:R-:W-:Y:S01]  /*3f50*/  UMOV UR7, 0x3 ;  /* 0x0000000300077882 */ /* 0x000fe20000000000 */
[----:B------:R-:W-:Y:S01]  /*3f60*/  R2UR UR29, R19 ;  /* 0x00000000131d72ca */ /* 0x000fe200000e0000 */
[--C-:B------:R-:W-:Y:S01]  /*3f70*/  IMAD R4, R7, 0x2800, R2.reuse ;  /* 0x0000280007047824 */ /* 0x100fe200078e0202 */
[----:B------:R-:W-:Y:S01]  /*3f80*/  R2UR UR15, R13 ;  /* 0x000000000d0f72ca */ /* 0x000fe200000e0000 */
[----:B------:R-:W-:Y:S01]  /*3f90*/  UIADD3 UR12, UPT, UPT, UR12, 0x4000, URZ ;  /* 0x000040000c0c7890 */ /* 0x000fe2000fffe0ff */
[----:B------:R-:W-:Y:S02]  /*3fa0*/  R2UR UR8, R28 ;  /* 0x000000001c0872ca */ /* 0x000fe400000e0000 */
[----:B------:R-:W-:Y:S01]  /*3fb0*/  R2UR UR26, R16 ;  /* 0x00000000101a72ca */ /* 0x000fe200000e0000 */
[----:B------:R-:W-:Y:S01]  /*3fc0*/  UIADD3 UR16, UPT, UPT, UR16, 0x20000, URZ ;  /* 0x0002000010107890 */ /* 0x000fe2000fffe0ff */
[----:B------:R-:W-:Y:S01]  /*3fd0*/  R2UR UR27, R17 ;  /* 0x00000000111b72ca */ /* 0x000fe200000e0000 */
[----:B------:R-:W-:Y:S01]  /*3fe0*/  UMOV UR17, UR13 ;  /* 0x0000000d00117c82 */ /* 0x000fe20008000000 */
[----:B------:R-:W-:Y:S01]  /*3ff0*/  R2UR UR19, R3 ;  /* 0x00000000031372ca */ /* 0x000fe200000e0000 */
[----:B------:R-:W-:Y:S01]  /*4000*/  UMOV UR9, UR13 ;  /* 0x0000000d00097c82 */ /* 0x000fe20008000000 */
[----:B------:R-:W-:Y:S01]  /*4010*/  R2UR UR22, R24 ;  /* 0x00000000181672ca */ /* 0x000fe200000e0000 */
[--C-:B------:R-:W-:Y:S01]  /*4020*/  IMAD R24, R5, 0x400, R2.reuse ;  /* 0x0000040005187824 */ /* 0x100fe200078e0202 */
[----:B------:R-:W-:Y:S01]  /*4030*/  R2UR UR23, R25 ;  /* 0x00000000191772ca */ /* 0x000fe200000e0000 */
[----:B------:R2:W-:Y:S01]  /*4040*/  UTMALDG.2D [UR12], [UR28], desc[UR24] ;  /* 0x0000180c1c0075b4 */ /* 0x0005e20008009000 */
[----:B------:R-:W-:Y:S01]  /*4050*/  R2UR UR6, R0 ;  /* 0x00000000000672ca */ /* 0x000fe200000e0000 */
[----:B------:R-:W-:Y:S01]  /*4060*/  UIADD3 UR8, UPT, UPT, UR8, 0x31800, URZ ;  /* 0x0003180008087890 */ /* 0x000fe2000fffe0ff */
[----:B------:R-:W-:Y:S01]  /*4070*/  R2UR UR4, R24 ;  /* 0x00000000180472ca */ /* 0x000fe200000e0000 */
[----:B------:R-:W-:Y:S01]  /*4080*/  UMOV UR10, UR15 ;  /* 0x0000000f000a7c82 */ /* 0x000fe20008000000 */
[----:B------:R-:W-:Y:S01]  /*4090*/  UMOV UR5, UR13 ;  /* 0x0000000d00057c82 */ /* 0x000fe20008000000 */
[----:B------:R-:W-:Y:S01]  /*40a0*/  LOP3.LUT R23, R27, 0x1, RZ, 0x3c, !PT ;  /* 0x000000011b177812 */ /* 0x000fe200078e3cff */
[C---:B------:R-:W-:Y:S01]  /*40b0*/  VIADD R5, R7.reuse, 0x1 ;  /* 0x0000000107057836 */ /* 0x040fe20000000000 */
[----:B------:R2:W-:Y:S01]  /*40c0*/  UTMALDG.2D [UR16], [UR26], desc[UR24] ;  /* 0x000018101a0075b4 */ /* 0x0005e20008009000 */
[----:B------:R-:W-:Y:S02]  /*40d0*/  ISETP.NE.AND P0, PT, R7, 0x6, PT ;  /* 0x000000060700780c */ /* 0x000fe40003f05270 */
[----:B------:R-:W-:Y:S02]  /*40e0*/  IMAD.U32 R9, R23, -0x80000000, RZ ;  /* 0x8000000017097824 */ /* 0x000fe400078e00ff */
[----:B------:R-:W-:Y:S03]  /*40f0*/  SEL R5, R5, RZ, P0 ;  /* 0x000000ff05057207 */ /* 0x000fe60000000000 */
[----:B------:R-:W-:Y:S01]  /*4100*/  UIADD3 UR4, UPT, UPT, UR4, 0x32600, URZ ;  /* 0x0003260004047890 */ /* 0x000fe2000fffe0ff */
[----:B------:R2:W-:Y:S01]  /*4110*/  UTMALDG.2D [UR8], [UR22], desc[UR24] ;  /* 0x00001808160075b4 */ /* 0x0005e20008009000 */
[----:B------:R-:W-:Y:S07]  /*4120*/  ISETP.NE.AND P0, PT, R5, RZ, PT ;  /* 0x000000ff0500720c */ /* 0x000fee0003f05270 */
[----:B------:R2:W-:Y:S01]  /*4130*/  UTMALDG.2D [UR4], [UR20], desc[UR24] ;  /* 0x00001804140075b4 */ /* 0x0005e20008009000 */
[----:B------:R3:W-:Y:S01]  /*4140*/  SYNCS.ARRIVE.TRANS64 RZ, [R26+URZ], R21 ;  /* 0x000000151aff79a7 */ /* 0x0007e200080000ff */
[----:B------:R-:W4:Y:S01]  /*4150*/  SYNCS.PHASECHK.TRANS64.TRYWAIT P1, [R22+URZ+0x38], R9 ;  /* 0x00003809160075a7 */ /* 0x000f2200080211ff */
[----:B---3--:R-:W-:Y:S01]  /*4160*/  IMAD R21, R7, 0x4000, R2 ;  /* 0x0000400007157824 */ /* 0x008fe200078e0202 */
[----:B--2-4-:R-:W-:Y:S06]  /*4170*/  @!P1 BRA `(.L_x_50) ;  /* 0x00000024009c9947 */ /* 0x014fec0003800000 */
.L_x_113:
        /* <DEDUP_REMOVED lines=18> */
[----:B-1----:R-:W-:Y:S01]  /*42a0*/  SEL R26, RZ, 0x1, P0 ;  /* 0x00000001ff1a7807 */ /* 0x002fe20000000000 */
        /* <DEDUP_REMOVED lines=12> */
[----:B-1-3--:R-:W-:Y:S05]  /*4370*/  @!P1 BRA `(.L_x_51) ;  /* 0x0000002400389947 */ /* 0x00afea0003800000 */
.L_x_115:
        /* <DEDUP_REMOVED lines=11> */
[--C-:B------:R-:W-:Y:S01]  /*4430*/  IMAD R0, R9, 0x2800, R2.reuse ;  /* 0x0000280009007824 */ /* 0x100fe200078e0202 */
[----:B------:R-:W-:Y:S01]  /*4440*/  R2UR UR12, R16 ;  /* 0x00000000100c72ca */ /* 0x000fe200000e0000 */
[----:B------:R-:W-:Y:S01]  /*4450*/  UIADD3 UR8, UPT, UPT, UR8, 0x4000, URZ ;  /* 0x0000400008087890 */ /* 0x000fe2000fffe0ff */
[----:B------:R-:W-:Y:S01]  /*4460*/  R2UR UR13, R17 ;  /* 0x00000000110d72ca */ /* 0x000fe200000e0000 */
[----:B------:R-:W-:Y:S01]  /*4470*/  UIADD3 UR4, UPT, UPT, UR4, 0x20000, URZ ;  /* 0x0002000004047890 */ /* 0x000fe2000fffe0ff */
[----:B------:R-:W-:Y:S01]  /*4480*/  R2UR UR7, R3 ;  /* 0x00000000030772ca */ /* 0x000fe200000e0000 */
[----:B------:R-:W-:Y:S01]  /*4490*/  UMOV UR5, UR9 ;  /* 0x0000000900057c82 */ /* 0x000fe20008000000 */
[----:B--2---:R-:W-:Y:S04]  /*44a0*/  SEL R22, RZ, 0x1, P0 ;  /* 0x00000001ff167807 */ /* 0x004fe80000000000 */
[----:B------:R-:W-:Y:S01]  /*44b0*/  LOP3.LUT R27, R27, R22, RZ, 0x3c, !PT ;  /* 0x000000161b1b7212 */ /* 0x000fe200078e3cff */
[----:B------:R2:W-:Y:S03]  /*44c0*/  UTMALDG.2D [UR8], [UR16], desc[UR14] ;  /* 0x00000e08100075b4 */ /* 0x0005e60008009000 */
[----:B------:R-:W-:Y:S03]  /*44d0*/  LOP3.LUT R7, R27, 0x1, RZ, 0x3c, !PT ;  /* 0x000000011b077812 */ /* 0x000fe600078e3cff */
[----:B------:R2:W-:Y:S01]  /*44e0*/  UTMALDG.2D [UR4], [UR12], desc[UR14] ;  /* 0x00000e040c0075b4 */ /* 0x0005e20008009000 */
[----:B------:R2:W-:Y:S01]  /*44f0*/  SYNCS.ARRIVE.TRANS64 RZ, [R24+URZ], R15 ;  /* 0x0000000f18ff79a7 */ /* 0x0005e200080000ff */
[----:B-1----:R-:W-:Y:S02]  /*4500*/  IMAD.U32 R5, R7, -0x80000000, RZ ;  /* 0x8000000007057824 */ /* 0x002fe400078e00ff */
[----:B------:R-:W-:Y:S02]  /*4510*/  IMAD R7, R9, 0x4000, R2 ;  /* 0x0000400009077824 */ /* 0x000fe400078e0202 */
[----:B------:R-:W1:Y:S02]  /*4520*/  SYNCS.PHASECHK.TRANS64.TRYWAIT P0, [R4+URZ+0x38], R5 ;  /* 0x00003805040075a7 */ /* 0x000e6400080011ff */
[----:B-12---:R-:W-:Y:S05]  /*4530*/  @!P0 BRA `(.L_x_52) ;  /* 0x0000002000e48947 */ /* 0x006fea0003800000 */
.L_x_117:
        /* <DEDUP_REMOVED lines=9> */
[----:B------:R-:W-:Y:S01]  /*45d0*/  VIADD R7, R9, 0x1 ;  /* 0x0000000109077836 */ /* 0x000fe20000000000 */
[----:B------:R-:W-:Y:S01]  /*45e0*/  R2UR UR9, R4 ;  /* 0x00000000040972ca */ /* 0x000fe200000e0000 */
[----:B------:R-:W-:Y:S01]  /*45f0*/  VIADD R8, R8, 0x1 ;  /* 0x0000000108087836 */ /* 0x000fe20000000000 */
[----:B------:R-:W-:Y:S01]  /*4600*/  R2UR UR12, R16 ;  /* 0x00000000100c72ca */ /* 0x000fe200000e0000 */
[----:B------:R-:W-:Y:S01]  /*4610*/  UIADD3 UR8, UPT, UPT, UR8, 0x4000, URZ ;  /* 0x0000400008087890 */ /* 0x000fe2000fffe0ff */
[----:B------:R-:W-:Y:S01]  /*4620*/  R2UR UR13, R17 ;  /* 0x00000000110d72ca */ /* 0x000fe200000e0000 */
[----:B------:R-:W-:Y:S01]  /*4630*/  UIADD3 UR4, UPT, UPT, UR4, 0x20000, URZ ;  /* 0x0002000004047890 */ /* 0x000fe2000fffe0ff */
[----:B------:R-:W-:Y:S02]  /*4640*/  R2UR UR7, R3 ;  /* 0x00000000030772ca */ /* 0x000fe400000e0000 */
[----:B------:R-:W-:Y:S04]  /*4650*/  ISETP.NE.AND P0, PT, R9, 0x6, PT ;  /* 0x000000060900780c */ /* 0x000fe80003f05270 */
[----:B------:R-:W-:Y:S01]  /*4660*/  SEL R7, R7, RZ, P0 ;  /* 0x000000ff07077207 */ /* 0x000fe20000000000 */
[----:B------:R2:W-:Y:S01]  /*4670*/  UTMALDG.2D [UR8], [UR16], desc[UR14] ;  /* 0x00000e08100075b4 */ /* 0x0005e20008009000 */
[----:B------:R-:W-:Y:S01]  /*4680*/  UMOV UR5, UR9 ;  /* 0x0000000900057c82 */ /* 0x000fe20008000000 */
[----:B------:R-:W-:Y:S02]  /*4690*/  ISETP.NE.AND P0, PT, R8, 0x1, PT ;  /* 0x000000010800780c */ /* 0x000fe40003f05270 */
[----:B------:R-:W-:Y:S02]  /*46a0*/  ISETP.NE.AND P1, PT, R7, RZ, PT ;  /* 0x000000ff0700720c */ /* 0x000fe40003f25270 */
[----:B------:R2:W-:Y:S01]  /*46b0*/  UTMALDG.2D [UR4], [UR12], desc[UR14] ;  /* 0x00000e040c0075b4 */ /* 0x0005e20008009000 */
[----:B------:R3:W-:Y:S02]  /*46c0*/  SYNCS.ARRIVE.TRANS64 RZ, [R4+URZ], R15 ;  /* 0x0000000f04ff79a7 */ /* 0x0007e400080000ff */
[----:B-1-3--:R-:W-:Y:S04]  /*46d0*/  SEL R4, RZ, 0x1, P1 ;  /* 0x00000001ff047807 */ /* 0x00afe80000800000 */
[----:B------:R-:W-:Y:S02]  /*46e0*/  LOP3.LUT R15, R27, R4, RZ, 0x3c, !PT ;  /* 0x000000041b0f7212 */ /* 0x000fe400078e3cff */
[----:B--2---:R-:W-:Y:S05]  /*46f0*/  @!P0 EXIT ;  /* 0x000000000000894d */ /* 0x004fea0003800000 */
[----:B------:R-:W-:Y:S02]  /*4700*/  IADD3 R12, PT, PT, R12, 0x96, RZ ;  /* 0x000000960c0c7810 */ /* 0x000fe40007ffe0ff */
[----:B------:R-:W-:Y:S01]  /*4710*/  IADD3 R6, PT, PT, R6, 0x96, RZ ;  /* 0x0000009606067810 */ /* 0x000fe20007ffe0ff */
[----:B------:R-:W-:Y:S06]  /*4720*/  BRA `(.L_x_53) ;  /* 0xffffffd800387947 */ /* 0x000fec000383ffff */
.L_x_23:
[----:B------:R-:W-:-:S04]  /*4730*/  LOP3.LUT R2, R21, 0xfffffffc, RZ, 0xc0, !PT ;  /* 0xfffffffc15027812 */ /* 0x000fc800078ec0ff */
[----:B------:R-:W-:-:S13]  /*4740*/  ISETP.NE.AND P0, PT, R2, 0x4, PT ;  /* 0x000000040200780c */ /* 0x000fda0003f05270 */
[----:B-1----:R-:W-:Y:S05]  /*4750*/  @P0 EXIT ;  /* 0x000000000000094d */ /* 0x002fea0003800000 */
[----:B------:R-:W1:Y:S01]  /*4760*/  S2R R2, SR_CgaCtaId ;  /* 0x0000000000027919 */ /* 0x000e620000008800 */
[----:B------:R-:W-:-:S04]  /*4770*/  MOV R5, 0x400 ;  /* 0x0000040000057802 */ /* 0x000fc80000000f00 */
[----:B-1----:R-:W-:-:S05]  /*4780*/  LEA R2, R2, R5, 0x18 ;  /* 0x0000000502027211 */ /* 0x002fca00078ec0ff */
[----:B------:R-:W1:Y:S02]  /*4790*/  LDS R4, [R2+0x342c8] ;  /* 0x0342c80002047984 */ /* 0x000e640000000800 */
[----:B-1----:R-:W-:-:S13]  /*47a0*/  ISETP.NE.AND P0, PT, R4, RZ, PT ;  /* 0x000000ff0400720c */ /* 0x002fda0003f05270 */
[----:B------:R-:W-:Y:S05]  /*47b0*/  @!P0 BRA `(.L_x_54) ;  /* 0x0000000000048947 */ /* 0x000fea0003800000 */
[----:B------:R-:W-:Y:S05]  /*47c0*/  BPT.TRAP 0x1 ;  /* 0x000000040000795c */ /* 0x000fea0000300000 */
.L_x_54:
[----:B------:R-:W1:Y:S01]  /*47d0*/  S2UR UR4, SR_CTAID.X ;  /* 0x00000000000479c3 */ /* 0x000e620000002500 */
[----:B------:R-:W-:Y:S02]  /*47e0*/  IADD3 R21, PT, PT, R21, -0x4, RZ ;  /* 0xfffffffc15157810 */ /* 0x000fe40007ffe0ff */
[----:B-1----:R-:W-:-:S13]  /*47f0*/  ISETP.LE.U32.AND P0, PT, R3, UR4, PT ;  /* 0x0000000403007c0c */ /* 0x002fda000bf03070 */
[----:B------:R-:W-:Y:S05]  /*4800*/  @P0 BRA `(.L_x_55) ;  /* 0x0000001400840947 */ /* 0x000fea0003800000 */
[----:B------:R-:W-:Y:S01]  /*4810*/  IMAD.U32 R31, RZ, RZ, UR4 ;  /* 0x00000004ff1f7e24 */ /* 0x000fe2000f8e00ff */
[----:B------:R-:W-:Y:S01]  /*4820*/  MOV R22, 0xffffffff ;  /* 0xffffffff00167802 */ /* 0x000fe20000000f00 */
[----:B------:R-:W-:Y:S02]  /*4830*/  IMAD.SHL.U32 R0, R0, 0x4, RZ ;  /* 0x0000000400007824 */ /* 0x000fe400078e00ff */
[----:B------:R-:W-:Y:S01]  /*4840*/  IMAD.SHL.U32 R32, R21, 0x800, RZ ;  /* 0x0000080015207824 */ /* 0x000fe200078e00ff */
[----:B------:R-:W-:Y:S01]  /*4850*/  LOP3.LUT R24, RZ, R31, RZ, 0x33, !PT ;  /* 0x0000001fff187212 */ /* 0x000fe200078e33ff */
[C---:B------:R-:W-:Y:S01]  /*4860*/  VIADD R28, R0.reuse, 0x1 ;  /* 0x00000001001c7836 */ /* 0x040fe20000000000 */
[----:B------:R-:W-:Y:S01]  /*4870*/  SHF.R.U32.HI R30, RZ, 0x3, R0 ;  /* 0x00000003ff1e7819 */ /* 0x000fe20000011600 */
[C---:B------:R-:W-:Y:S01]  /*4880*/  VIADD R4, R0.reuse, 0x2 ;  /* 0x0000000200047836 */ /* 0x040fe20000000000 */
[----:B------:R-:W-:Y:S01]  /*4890*/  IADD3 R26, PT, PT, R0, 0x3, RZ ;  /* 0x00000003001a7810 */ /* 0x000fe20007ffe0ff */
[----:B------:R-:W-:Y:S01]  /*48a0*/  IMAD.IADD R24, R3, 0x1, R24 ;  /* 0x0000000103187824 */ /* 0x000fe200078e0218 */
[----:B------:R-:W-:Y:S01]  /*48b0*/  LOP3.LUT R3, R30, 0x3, RZ, 0xc0, !PT ;  /* 0x000000031e037812 */ /* 0x000fe200078ec0ff */
[----:B------:R-:W-:Y:S01]  /*48c0*/  IMAD.MOV.U32 R23, RZ, RZ, RZ ;  /* 0x000000ffff177224 */ /* 0x000fe200078e00ff */
[----:B------:R-:W-:Y:S01]  /*48d0*/  PRMT R25, R31, 0x7610, R25 ;  /* 0x000076101f197816 */ /* 0x000fe20000000019 */
[----:B------:R-:W-:Y:S01]  /*48e0*/  IMAD.HI.U32 R24, R24, 0x1b4e81b5, RZ ;  /* 0x1b4e81b518187827 */ /* 0x000fe200078e00ff */
[----:B------:R-:W-:-:S02]  /*48f0*/  LOP3.LUT R28, R3, 0x5, R28, 0x78, !PT ;  /* 0x00000005031c7812 */ /* 0x000fc400078e781c */
[C---:B------:R-:W-:Y:S02]  /*4900*/  LOP3.LUT R27, R3.reuse, 0x6, R4, 0x78, !PT ;  /* 0x00000006031b7812 */ /* 0x040fe400078e7804 */
[----:B------:R-:W-:Y:S02]  /*4910*/  SHF.R.U32.HI R24, RZ, 0x4, R24 ;  /* 0x00000004ff187819 */ /* 0x000fe40000011618 */
[C---:B------:R-:W-:Y:S02]  /*4920*/  LOP3.LUT R29, R3.reuse, 0x4, R0, 0xf8, !PT ;  /* 0x00000004031d7812 */ /* 0x040fe400078ef800 */
[----:B------:R-:W-:Y:S01]  /*4930*/  LOP3.LUT R26, R3, 0x7, R26, 0x78, !PT ;  /* 0x00000007031a7812 */ /* 0x000fe200078e781a */
[----:B------:R-:W-:-:S07]  /*4940*/  IMAD.MOV R24, RZ, RZ, -R24 ;  /* 0x000000ffff187224 */ /* 0x000fce00078e0a18 */
.L_x_72:
[----:B-1----:R-:W-:Y:S01]  /*4950*/  SHF.R.U32.HI R35, RZ, 0x4, R31 ;  /* 0x00000004ff237819 */ /* 0x002fe2000001161f */
[----:B------:R-:W-:Y:S01]  /*4960*/  VIADD R24, R24, 0x1 ;  /* 0x0000000118187836 */ /* 0x000fe20000000000 */
[----:B------:R-:W-:Y:S05]  /*4970*/  YIELD ;  /* 0x0000000000007946 */ /* 0x000fea0003800000 */
[----:B------:R-:W-:Y:S01]  /*4980*/  IMAD.HI.U32 R35, R35, 0x5b05b06, RZ ;  /* 0x05b05b0623237827 */ /* 0x000fe200078e00ff */
[----:B------:R-:W-:Y:S02]  /*4990*/  ISETP.NE.AND P2, PT, R21, RZ, PT ;  /* 0x000000ff1500720c */ /* 0x000fe40003f45270 */
[----:B------:R-:W-:Y:S01]  /*49a0*/  ISETP.NE.AND P0, PT, R24, 0x1, PT ;  /* 0x000000011800780c */ /* 0x000fe20003f05270 */
[C---:B------:R-:W-:Y:S01]  /*49b0*/  IMAD R45, R35.reuse, -0x10, R20 ;  /* 0xfffffff0232d7824 */ /* 0x040fe200078e0214 */
[----:B------:R-:W-:Y:S01]  /*49c0*/  PRMT R0, R35, 0x9910, RZ ;  /* 0x0000991023007816 */ /* 0x000fe200000000ff */
[----:B------:R-:W-:Y:S01]  /*49d0*/  VIADD R22, R22, 0x1 ;  /* 0x0000000116167836 */ /* 0x000fe20000000000 */
[----:B------:R-:W-:-:S02]  /*49e0*/  MOV R4, 0x4a60 ;  /* 0x00004a6000047802 */ /* 0x000fc40000000f00 */
[----:B------:R-:W-:Y:S01]  /*49f0*/  VIMNMX.U32 R45, PT, PT, R45, 0x10, PT ;  /* 0x000000102d2d7848 */ /* 0x000fe20003fe0000 */
[----:B------:R-:W-:-:S04]  /*4a00*/  IMAD R0, R0, 0x2d0, RZ ;  /* 0x000002d000007824 */ /* 0x000fc800078e02ff */
[----:B------:R-:W-:-:S05]  /*4a10*/  IMAD.MOV R44, RZ, RZ, -R0 ;  /* 0x000000ffff2c7224 */ /* 0x000fca00078e0a00 */
[----:B------:R-:W-:-:S05]  /*4a20*/  PRMT R44, R44, 0x7710, RZ ;  /* 0x000077102c2c7816 */ /* 0x000fca00000000ff */
[----:B------:R-:W-:-:S05]  /*4a30*/  IMAD.IADD R44, R44, 0x1, R25 ;  /* 0x000000012c2c7824 */ /* 0x000fca00078e0219 */
[----:B------:R-:W-:Y:S02]  /*4a40*/  LOP3.LUT R3, R44, 0xffff, RZ, 0xc0, !PT ;  /* 0x0000ffff2c037812 */ /* 0x000fe400078ec0ff */
[----:B------:R-:W-:Y:S05]  /*4a50*/  CALL.REL.NOINC `($__internal_3_$__cuda_sm20_div_u16) ;  /* 0x0000001c00f47944 */ /* 0x000fea0003c00000 */
[C---:B------:R-:W-:Y:S01]  /*4a60*/  IMAD.SHL.U32 R3, R22.reuse, 0x8, RZ ;  /* 0x0000000816037824 */ /* 0x040fe200078e00ff */
[----:B------:R-:W-:Y:S02]  /*4a70*/  SHF.R.U32.HI R4, RZ, 0x1, R22 ;  /* 0x00000001ff047819 */ /* 0x000fe40000011616 */
[----:B------:R-:W-:Y:S02]  /*4a80*/  LOP3.LUT R33, R22, 0x1, RZ, 0xc0, !PT ;  /* 0x0000000116217812 */ /* 0x000fe400078ec0ff */
[----:B------:R-:W-:Y:S02]  /*4a90*/  LOP3.LUT R3, R3, 0x8, RZ, 0xc0, !PT ;  /* 0x0000000803037812 */ /* 0x000fe400078ec0ff */
[----:B------:R-:W-:Y:S01]  /*4aa0*/  LOP3.LUT R4, R4, 0x1, RZ, 0xc0, !PT ;  /* 0x0000000104047812 */ /* 0x000fe200078ec0ff */
[----:B------:R-:W-:Y:S02]  /*4ab0*/  IMAD R33, R33, 0xa0, RZ ;  /* 0x000000a021217824 */ /* 0x000fe400078e02ff */
[----:B------:R-:W-:-:S02]  /*4ac0*/  IMAD.IADD R3, R2, 0x1, R3 ;  /* 0x0000000102037824 */ /* 0x000fc400078e0203 */
[----:B------:R-:W-:-:S04]  /*4ad0*/  IMAD.U32 R4, R4, -0x80000000, RZ ;  /* 0x8000000004047824 */ /* 0x000fc800078e00ff */
[----:B------:R-:W1:Y:S02]  /*4ae0*/  SYNCS.PHASECHK.TRANS64.TRYWAIT P1, [R3+URZ+0x342a8], R4 ;  /* 0x0342a804030075a7 */ /* 0x000e6400080211ff */
[----:B-1----:R-:W-:Y:S05]  /*4af0*/  @!P1 BRA `(.L_x_56) ;  /* 0x0000001c00909947 */ /* 0x002fea0003800000 */
.L_x_119:
[----:B------:R-:W-:Y:S01]  /*4b00*/  NOP ;  /* 0x0000000000007918 */ /* 0x000fe20000000000 */
[----:B------:R-:W-:Y:S05]  /*4b10*/  @P2 BRA `(.L_x_57) ;  /* 0x0000000000042947 */ /* 0x000fea0003800000 */
[----:B------:R-:W-:-:S04]  /*4b20*/  DEPBAR.LE SB0, 0x1 ;  /* 0x000080400000791a */ /* 0x000fc80000000000 */
.L_x_57:
[----:B------:R-:W-:Y:S05]  /*4b30*/  WARPSYNC.ALL ;  /* 0x0000000000007948 */ /* 0x000fea0003800000 */
[----:B------:R-:W-:Y:S01]  /*4b40*/  NOP ;  /* 0x0000000000007918 */ /* 0x000fe20000000000 */
[----:B------:R-:W-:Y:S01]  /*4b50*/  BAR.SYNC.DEFER_BLOCKING 0x8, 0x80 ;  /* 0x0202000000007b1d */ /* 0x000fe20000010000 */
[----:B------:R-:W-:Y:S01]  /*4b60*/  R2UR UR5, R33 ;  /* 0x00000000210572ca */ /* 0x000fe200000e0000 */
[----:B------:R-:W-:Y:S01]  /*4b70*/  IMAD R39, R23, 0x2000, R32 ;  /* 0x0000200017277824 */ /* 0x000fe200078e0220 */
[----:B------:R-:W-:Y:S02]  /*4b80*/  R2UR UR4, R33 ;  /* 0x00000000210472ca */ /* 0x000fe400000e0000 */
[----:B------:R-:W-:Y:S01]  /*4b90*/  PRMT R46, R45, 0x9910, RZ ;  /* 0x000099102d2e7816 */ /* 0x000fe200000000ff */
[----:B------:R-:W-:Y:S01]  /*4ba0*/  IMAD R34, R30, 0x80, R39 ;  /* 0x000000801e227824 */ /* 0x000fe200078e0227 */
[----:B------:R-:W-:-:S02]  /*4bb0*/  PRMT R45, R0, 0x9910, RZ ;  /* 0x00009910002d7816 */ /* 0x000fc400000000ff */
[----:B------:R-:W-:Y:S01]  /*4bc0*/  ISETP.NE.AND P1, PT, R21, RZ, PT ;  /* 0x000000ff1500720c */ /* 0x000fe20003f25270 */
[----:B------:R-:W-:Y:S01]  /*4bd0*/  IMAD R47, R29, 0x10, R34 ;  /* 0x000000101d2f7824 */ /* 0x000fe200078e0222 */
[----:B------:R-:W-:Y:S01]  /*4be0*/  LOP3.LUT R0, R0, 0xffff, RZ, 0xc0, !PT ;  /* 0x0000ffff00007812 */ /* 0x000fe200078ec0ff */
[----:B------:R-:W-:Y:S02]  /*4bf0*/  IMAD R45, R45, R46, RZ ;  /* 0x0000002e2d2d7224 */ /* 0x000fe400078e02ff */
[----:B------:R-:W2:Y:S01]  /*4c00*/  LDTM.x8 R12, tmem[UR5] ;  /* 0x00000005000c79ee */ /* 0x000ea200081c0000 */
[C---:B------:R-:W-:Y:S01]  /*4c10*/  R2UR UR5, R33.reuse ;  /* 0x00000000210572ca */ /* 0x040fe200000e0000 */
[----:B------:R-:W-:Y:S02]  /*4c20*/  IMAD.IADD R47, R2, 0x1, R47 ;  /* 0x00000001022f7824 */ /* 0x000fe400078e022f */
[----:B------:R-:W-:Y:S01]  /*4c30*/  IMAD R0, R0, 0xa0, RZ ;  /* 0x000000a000007824 */ /* 0x000fe200078e02ff */
[----:B------:R-:W-:Y:S01]  /*4c40*/  NOP ;  /* 0x0000000000007918 */ /* 0x000fe20000000000 */
[----:B-12---:R-:W1:Y:S01]  /*4c50*/  LDTM.x8 R4, tmem[UR4+0x8] ;  /* 0x00000804000479ee */ /* 0x006e6200081c0000 */
[----:B------:R-:W-:-:S02]  /*4c60*/  R2UR UR4, R33 ;  /* 0x00000000210472ca */ /* 0x000fc400000e0000 */
[----:B------:R-:W-:Y:S02]  /*4c70*/  F2FP.BF16.F32.PACK_AB R36, R13, R12 ;  /* 0x0000000c0d24723e */ /* 0x000fe400000010ff */
[----:B------:R-:W-:Y:S02]  /*4c80*/  F2FP.BF16.F32.PACK_AB R37, R15, R14 ;  /* 0x0000000e0f25723e */ /* 0x000fe400000010ff */
[----:B------:R-:W-:Y:S02]  /*4c90*/  F2FP.BF16.F32.PACK_AB R38, R17, R16 ;  /* 0x000000101126723e */ /* 0x000fe400000010ff */
[----:B------:R-:W-:Y:S02]  /*4ca0*/  F2FP.BF16.F32.PACK_AB R39, R19, R18 ;  /* 0x000000121327723e */ /* 0x000fe400000010ff */
[----:B-1----:R-:W-:Y:S01]  /*4cb0*/  F2FP.BF16.F32.PACK_AB R40, R5, R4 ;  /* 0x000000040528723e */ /* 0x002fe200000010ff */
[----:B------:R-:W-:Y:S01]  /*4cc0*/  IMAD R5, R28, 0x10, R34 ;  /* 0x000000101c057824 */ /* 0x000fe200078e0222 */
[----:B------:R-:W-:Y:S01]  /*4cd0*/  F2FP.BF16.F32.PACK_AB R41, R7, R6 ;  /* 0x000000060729723e */ /* 0x000fe200000010ff */
[----:B------:R1:W-:Y:S01]  /*4ce0*/  STS.128 [R47], R36 ;  /* 0x000000242f007388 */ /* 0x0003e20000000c00 */
[----:B------:R-:W-:Y:S01]  /*4cf0*/  F2FP.BF16.F32.PACK_AB R42, R9, R8 ;  /* 0x00000008092a723e */ /* 0x000fe200000010ff */
[----:B------:R-:W-:Y:S01]  /*4d00*/  IMAD.IADD R48, R2, 0x1, R5 ;  /* 0x0000000102307824 */ /* 0x000fe200078e0205 */
[----:B------:R-:W-:Y:S01]  /*4d10*/  F2FP.BF16.F32.PACK_AB R43, R11, R10 ;  /* 0x0000000a0b2b723e */ /* 0x000fe200000010ff */
[----:B------:R-:W-:Y:S01]  /*4d20*/  NOP ;  /* 0x0000000000007918 */ /* 0x000fe20000000000 */
[----:B------:R-:W2:Y:S03]  /*4d30*/  LDTM.x8 R12, tmem[UR5+0x10] ;  /* 0x00001005000c79ee */ /* 0x000ea600081c0000 */
[----:B------:R3:W-:Y:S01]  /*4d40*/  STS.128 [R48], R40 ;  /* 0x0000002830007388 */ /* 0x0007e20000000c00 */
[----:B------:R-:W-:Y:S01]  /*4d50*/  NOP ;  /* 0x0000000000007918 */ /* 0x000fe20000000000 */
[----:B--2---:R-:W2:Y:S01]  /*4d60*/  LDTM.x8 R4, tmem[UR4+0x18] ;  /* 0x00001804000479ee */ /* 0x004ea200081c0000 */
[----:B------:R-:W-:-:S02]  /*4d70*/  F2FP.BF16.F32.PACK_AB R12, R13, R12 ;  /* 0x0000000c0d0c723e */ /* 0x000fc400000010ff */
[----:B------:R-:W-:Y:S01]  /*4d80*/  F2FP.BF16.F32.PACK_AB R13, R15, R14 ;  /* 0x0000000e0f0d723e */ /* 0x000fe200000010ff */
[----:B-1----:R-:W-:Y:S01]  /*4d90*/  IMAD.MOV R36, RZ, RZ, -R45 ;  /* 0x000000ffff247224 */ /* 0x002fe200078e0a2d */
[----:B------:R-:W-:Y:S01]  /*4da0*/  F2FP.BF16.F32.PACK_AB R14, R17, R16 ;  /* 0x00000010110e723e */ /* 0x000fe200000010ff */
[--C-:B------:R-:W-:Y:S01]  /*4db0*/  IMAD R17, R27, 0x10, R34.reuse ;  /* 0x000000101b117824 */ /* 0x100fe200078e0222 */
[----:B------:R-:W-:Y:S02]  /*4dc0*/  F2FP.BF16.F32.PACK_AB R15, R19, R18 ;  /* 0x00000012130f723e */ /* 0x000fe400000010ff */
[----:B--2---:R-:W-:Y:S01]  /*4dd0*/  F2FP.BF16.F32.PACK_AB R4, R5, R4 ;  /* 0x000000040504723e */ /* 0x004fe200000010ff */
[----:B------:R-:W-:Y:S01]  /*4de0*/  IMAD.IADD R17, R2, 0x1, R17 ;  /* 0x0000000102117824 */ /* 0x000fe200078e0211 */
[----:B------:R-:W-:Y:S02]  /*4df0*/  F2FP.BF16.F32.PACK_AB R5, R7, R6 ;  /* 0x000000060705723e */ /* 0x000fe400000010ff */
[----:B------:R-:W-:Y:S01]  /*4e00*/  F2FP.BF16.F32.PACK_AB R6, R9, R8 ;  /* 0x000000080906723e */ /* 0x000fe200000010ff */
[----:B------:R-:W-:Y:S01]  /*4e10*/  IMAD R9, R26, 0x10, R34 ;  /* 0x000000101a097824 */ /* 0x000fe200078e0222 */
[----:B------:R-:W-:Y:S01]  /*4e20*/  F2FP.BF16.F32.PACK_AB R7, R11, R10 ;  /* 0x0000000a0b07723e */ /* 0x000fe200000010ff */
[----:B------:R3:W-:Y:S01]  /*4e30*/  STS.128 [R17], R12 ;  /* 0x0000000c11007388 */ /* 0x0007e20000000c00 */
[----:B------:R-:W-:Y:S01]  /*4e40*/  NOP ;  /* 0x0000000000007918 */ /* 0x000fe20000000000 */
[----:B------:R-:W-:Y:S01]  /*4e50*/  IMAD.IADD R9, R2, 0x1, R9 ;  /* 0x0000000102097824 */ /* 0x000fe200078e0209 */
[----:B------:R-:W-:-:S04]  /*4e60*/  PRMT R37, R36, 0x7710, RZ ;  /* 0x0000771024257816 */ /* 0x000fc800000000ff */
[----:B------:R3:W-:Y:S01]  /*4e70*/  STS.128 [R9], R4 ;  /* 0x0000000409007388 */ /* 0x0007e20000000c00 */
[----:B------:R-:W-:Y:S01]  /*4e80*/  IMAD.IADD R44, R44, 0x1, R37 ;  /* 0x000000012c2c7824 */ /* 0x000fe200078e0225 */
[----:B------:R1:W-:Y:S06]  /*4e90*/  MEMBAR.ALL.CTA ;  /* 0x0000000000007992 */ /* 0x0003ec0000008000 */
[----:B-1----:R-:W1:Y:S01]  /*4ea0*/  FENCE.VIEW.ASYNC.S ;  /* 0x00000000000073c6 */ /* 0x002e620000000000 */
[----:B------:R-:W-:-:S05]  /*4eb0*/  LOP3.LUT R44, R44, 0xffff, RZ, 0xc0, !PT ;  /* 0x0000ffff2c2c7812 */ /* 0x000fca00078ec0ff */
[----:B------:R-:W-:-:S04]  /*4ec0*/  IMAD R34, R35, 0x10, R44 ;  /* 0x0000001023227824 */ /* 0x000fc800078e022c */
[----:B------:R-:W-:Y:S01]  /*4ed0*/  IMAD.SHL.U32 R34, R34, 0x80, RZ ;  /* 0x0000008022227824 */ /* 0x000fe200078e00ff */
[----:B-1----:R-:W-:Y:S06]  /*4ee0*/  BAR.SYNC.DEFER_BLOCKING 0x8, 0x80 ;  /* 0x0202000000007b1d */ /* 0x002fec0000010000 */
[----:B------:R-:W-:Y:S05]  /*4ef0*/  @P1 BRA `(.L_x_58) ;  /* 0x0000000000381947 */ /* 0x000fea0003800000 */
[----:B------:R-:W-:Y:S01]  /*4f00*/  ELECT P2, URZ, PT ;  /* 0x0000000000ff782f */ /* 0x000fe20003840000 */
[----:B------:R-:W-:-:S12]  /*4f10*/  BSSY.RECONVERGENT B0, `(.L_x_58) ;  /* 0x000000c000007945 */ /* 0x000fd80003800200 */
[----:B------:R-:W-:Y:S05]  /*4f20*/  @!P2 BRA `(.L_x_59) ;  /* 0x000000000028a947 */ /* 0x000fea0003800000 */
[----:B------:R-:W1:Y:S01]  /*4f30*/  LDCU.64 UR8, c[0x0][0x348] ;  /* 0x00006900ff0877ac */ /* 0x000e620008000a00 */
[----:B------:R-:W-:Y:S02]  /*4f40*/  R2UR UR7, R23 ;  /* 0x00000000170772ca */ /* 0x000fe400000e0000 */
[----:B------:R-:W-:Y:S02]  /*4f50*/  R2UR UR4, R2 ;  /* 0x00000000020472ca */ /* 0x000fe400000e0000 */
[----:B------:R-:W-:Y:S02]  /*4f60*/  R2UR UR5, R0 ;  /* 0x00000000000572ca */ /* 0x000fe400000e0000 */
[----:B------:R-:W-:-:S09]  /*4f70*/  R2UR UR6, R34 ;  /* 0x00000000220672ca */ /* 0x000fd200000e0000 */
[----:B------:R-:W-:Y:S02]  /*4f80*/  ULEA UR4, UR7, UR4, 0xd ;  /* 0x0000000407047291 */ /* 0x000fe4000f8e68ff */
[----:B-1----:R-:W-:-:S04]  /*4f90*/  UIADD3 UR8, UP0, UPT, UR8, 0x240, URZ ;  /* 0x0000024008087890 */ /* 0x002fc8000ff1e0ff */
[----:B------:R-:W-:-:S09]  /*4fa0*/  UIADD3.X UR9, UPT, UPT, URZ, UR9, URZ, UP0, !UPT ;  /* 0x00000009ff097290 */ /* 0x000fd200087fe4ff */
[----:B------:R1:W-:Y:S02]  /*4fb0*/  UTMASTG.2D [UR4], [UR8] ;  /* 0x00000004080073b5 */ /* 0x0003e40008008000 */
[----:B-1----:R0:W-:Y:S02]  /*4fc0*/  UTMACMDFLUSH ;  /* 0x00000000000079b7 */ /* 0x0021e40000000000 */
.L_x_59:
[----:B------:R-:W-:Y:S05]  /*4fd0*/  BSYNC.RECONVERGENT B0 ;  /* 0x0000000000007941 */ /* 0x000fea0003800200 */
.L_x_58:
[----:B------:R-:W-:Y:S05]  /*4fe0*/  @P1 BRA `(.L_x_60) ;  /* 0x0000000000041947 */ /* 0x000fea0003800000 */
[----:B------:R-:W-:-:S04]  /*4ff0*/  DEPBAR.LE SB0, 0x1 ;  /* 0x000080400000791a */ /* 0x000fc80000000000 */
.L_x_60:
[----:B------:R-:W-:Y:S01]  /*5000*/  BAR.SYNC.DEFER_BLOCKING 0x8, 0x80 ;  /* 0x0202000000007b1d */ /* 0x000fe20000010000 */
[C---:B------:R-:W-:Y:S02]  /*5010*/  R2UR UR5, R33.reuse ;  /* 0x00000000210572ca */ /* 0x040fe400000e0000 */
[----:B------:R-:W-:Y:S02]  /*5020*/  R2UR UR4, R33 ;  /* 0x00000000210472ca */ /* 0x000fe400000e0000 */
[----:B------:R-:W-:-:S04]  /*5030*/  LOP3.LUT R53, R23, 0x1, RZ, 0xc0, !PT ;  /* 0x0000000117357812 */ /* 0x000fc800078ec0ff */
[----:B------:R-:W-:-:S05]  /*5040*/  LOP3.LUT R23, R53, 0x1, RZ, 0x3c, !PT ;  /* 0x0000000135177812 */ /* 0x000fca00078e3cff */
[----:B---3--:R-:W1:Y:S01]  /*5050*/  LDTM.x8 R12, tmem[UR5+0x20] ;  /* 0x00002005000c79ee */ /* 0x008e6200081c0000 */
[C---:B------:R-:W-:Y:S02]  /*5060*/  IMAD R35, R23.reuse, 0x2000, R32 ;  /* 0x0000200017237824 */ /* 0x040fe400078e0220 */
[----:B------:R-:W-:Y:S02]  /*5070*/  IMAD R51, R23, 0x2000, R2 ;  /* 0x0000200017337824 */ /* 0x000fe400078e0202 */
[----:B------:R-:W-:-:S04]  /*5080*/  IMAD R35, R30, 0x80, R35 ;  /* 0x000000801e237824 */ /* 0x000fc800078e0223 */
[----:B------:R-:W-:Y:S01]  /*5090*/  IMAD R47, R27, 0x10, R35 ;  /* 0x000000101b2f7824 */ /* 0x000fe200078e0223 */
[----:B------:R-:W-:Y:S01]  /*50a0*/  NOP ;  /* 0x0000000000007918 */ /* 0x000fe20000000000 */
[----:B-1----:R-:W1:Y:S02]  /*50b0*/  LDTM.x8 R4, tmem[UR4+0x28] ;  /* 0x00002804000479ee */ /* 0x002e6400081c0000 */
[C---:B------:R-:W-:Y:S01]  /*50c0*/  IMAD.IADD R47, R2.reuse, 0x1, R47 ;  /* 0x00000001022f7824 */ /* 0x040fe200078e022f */
[----:B------:R-:W-:Y:S01]  /*50d0*/  F2FP.BF16.F32.PACK_AB R40, R13, R12 ;  /* 0x0000000c0d28723e */ /* 0x000fe200000010ff */
[----:B------:R-:W-:Y:S01]  /*50e0*/  IMAD R13, R29, 0x10, R35 ;  /* 0x000000101d0d7824 */ /* 0x000fe200078e0223 */
[----:B------:R-:W-:Y:S02]  /*50f0*/  F2FP.BF16.F32.PACK_AB R41, R15, R14 ;  /* 0x0000000e0f29723e */ /* 0x000fe400000010ff */
[----:B------:R-:W-:Y:S01]  /*5100*/  F2FP.BF16.F32.PACK_AB R42, R17, R16 ;  /* 0x00000010112a723e */ /* 0x000fe200000010ff */
[----:B------:R-:W-:Y:S01]  /*5110*/  IMAD.IADD R46, R2, 0x1, R13 ;  /* 0x00000001022e7824 */ /* 0x000fe200078e020d */
[----:B------:R-:W-:-:S02]  /*5120*/  F2FP.BF16.F32.PACK_AB R43, R19, R18 ;  /* 0x00000012132b723e */ /* 0x000fc400000010ff */
        /* <DEDUP_REMOVED lines=8> */
[----:B------:R-:W2:Y:S01]  /*51b0*/  LDTM.x8 R12, tmem[UR5+0x30] ;  /* 0x00003005000c79ee */ /* 0x000ea200081c0000 */
[----:B------:R-:W-:Y:S02]  /*51c0*/  IMAD R35, R26, 0x10, R35 ;  /* 0x000000101a237824 */ /* 0x000fe400078e0223 */
[----:B------:R1:W-:Y:S01]  /*51d0*/  STS.128 [R44], R36 ;  /* 0x000000242c007388 */ /* 0x0003e20000000c00 */
[----:B------:R-:W-:Y:S01]  /*51e0*/  NOP ;  /* 0x0000000000007918 */ /* 0x000fe20000000000 */
[----:B------:R-:W-:Y:S01]  /*51f0*/  IMAD.IADD R48, R2, 0x1, R35 ;  /* 0x0000000102307824 */ /* 0x000fe200078e0223 */
[----:B--2---:R-:W2:Y:S01]  /*5200*/  LDTM.x8 R4, tmem[UR4+0x38] ;  /* 0x00003804000479ee */ /* 0x004ea200081c0000 */
[----:B------:R-:W-:-:S02]  /*5210*/  F2FP.BF16.F32.PACK_AB R12, R13, R12 ;  /* 0x0000000c0d0c723e */ /* 0x000fc400000010ff */
[----:B------:R-:W-:Y:S02]  /*5220*/  F2FP.BF16.F32.PACK_AB R13, R15, R14 ;  /* 0x0000000e0f0d723e */ /* 0x000fe400000010ff */
[----:B------:R-:W-:Y:S02]  /*5230*/  F2FP.BF16.F32.PACK_AB R14, R17, R16 ;  /* 0x00000010110e723e */ /* 0x000fe400000010ff */
[----:B------:R-:W-:Y:S02]  /*5240*/  F2FP.BF16.F32.PACK_AB R15, R19, R18 ;  /* 0x00000012130f723e */ /* 0x000fe400000010ff */
[----:B--2---:R-:W-:Y:S02]  /*5250*/  F2FP.BF16.F32.PACK_AB R4, R5, R4 ;  /* 0x000000040504723e */ /* 0x004fe400000010ff */
[----:B------:R-:W-:Y:S01]  /*5260*/  F2FP.BF16.F32.PACK_AB R5, R7, R6 ;  /* 0x000000060705723e */ /* 0x000fe200000010ff */
[----:B------:R1:W-:Y:S01]  /*5270*/  STS.128 [R47], R12 ;  /* 0x0000000c2f007388 */ /* 0x0003e20000000c00 */
[----:B------:R-:W-:Y:S01]  /*5280*/  F2FP.BF16.F32.PACK_AB R6, R9, R8 ;  /* 0x000000080906723e */ /* 0x000fe200000010ff */
[----:B------:R-:W-:Y:S01]  /*5290*/  NOP ;  /* 0x0000000000007918 */ /* 0x000fe20000000000 */
[----:B------:R-:W-:-:S05]  /*52a0*/  F2FP.BF16.F32.PACK_AB R7, R11, R10 ;  /* 0x0000000a0b07723e */ /* 0x000fca00000010ff */
[----:B------:R1:W-:Y:S01]  /*52b0*/  STS.128 [R48], R4 ;  /* 0x0000000430007388 */ /* 0x0003e20000000c00 */
[----:B------:R2:W-:Y:S06]  /*52c0*/  MEMBAR.ALL.CTA ;  /* 0x0000000000007992 */ /* 0x0005ec0000008000 */
[----:B--2---:R-:W2:Y:S02]  /*52d0*/  FENCE.VIEW.ASYNC.S ;  /* 0x00000000000073c6 */ /* 0x004ea40000000000 */
[----:B--2---:R-:W-:Y:S06]  /*52e0*/  BAR.SYNC.DEFER_BLOCKING 0x8, 0x80 ;  /* 0x0202000000007b1d */ /* 0x004fec0000010000 */
[----:B------:R-:W-:Y:S05]  /*52f0*/  @P1 BRA `(.L_x_61) ;  /* 0x0000000000381947 */ /* 0x000fea0003800000 */
[----:B------:R-:W-:Y:S01]  /*5300*/  ELECT P2, URZ, PT ;  /* 0x0000000000ff782f */ /* 0x000fe20003840000 */
[----:B------:R-:W-:-:S12]  /*5310*/  BSSY.RECONVERGENT B0, `(.L_x_62) ;  /* 0x000000b000007945 */ /* 0x000fd80003800200 */
[----:B------:R-:W-:Y:S05]  /*5320*/  @!P2 BRA `(.L_x_63) ;  /* 0x000000000024a947 */ /* 0x000fea0003800000 */
[----:B------:R-:W2:Y:S01]  /*5330*/  LDCU.64 UR8, c[0x0][0x348] ;  /* 0x00006900ff0877ac */ /* 0x000ea20008000a00 */
[----:B------:R-:W-:Y:S02]  /*5340*/  R2UR UR5, R0 ;  /* 0x00000000000572ca */ /* 0x000fe400000e0000 */
[----:B------:R-:W-:Y:S02]  /*5350*/  R2UR UR4, R51 ;  /* 0x00000000330472ca */ /* 0x000fe400000e0000 */
[----:B------:R-:W-:-:S09]  /*5360*/  R2UR UR6, R34 ;  /* 0x00000000220672ca */ /* 0x000fd200000e0000 */
[----:B------:R-:W-:Y:S02]  /*5370*/  UIADD3 UR5, UPT, UPT, UR5, 0x20, URZ ;  /* 0x0000002005057890 */ /* 0x000fe4000fffe0ff */
[----:B--2---:R-:W-:-:S04]  /*5380*/  UIADD3 UR8, UP0, UPT, UR8, 0x240, URZ ;  /* 0x0000024008087890 */ /* 0x004fc8000ff1e0ff */
[----:B------:R-:W-:-:S09]  /*5390*/  UIADD3.X UR9, UPT, UPT, URZ, UR9, URZ, UP0, !UPT ;  /* 0x00000009ff097290 */ /* 0x000fd200087fe4ff */
[----:B------:R2:W-:Y:S02]  /*53a0*/  UTMASTG.2D [UR4], [UR8] ;  /* 0x00000004080073b5 */ /* 0x0005e40008008000 */
[----:B--2---:R0:W-:Y:S02]  /*53b0*/  UTMACMDFLUSH ;  /* 0x00000000000079b7 */ /* 0x0041e40000000000 */
.L_x_63:
[----:B------:R-:W-:Y:S05]  /*53c0*/  BSYNC.RECONVERGENT B0 ;  /* 0x0000000000007941 */ /* 0x000fea0003800200 */
.L_x_62:
[----:B------:R-:W-:-:S04]  /*53d0*/  DEPBAR.LE SB0, 0x1 ;  /* 0x000080400000791a */ /* 0x000fc80000000000 */
.L_x_61:
[----:B------:R-:W-:Y:S01]  /*53e0*/  BAR.SYNC.DEFER_BLOCKING 0x8, 0x80 ;  /* 0x0202000000007b1d */ /* 0x000fe20000010000 */
[----:B------:R-:W-:Y:S01]  /*53f0*/  R2UR UR5, R33 ;  /* 0x00000000210572ca */ /* 0x000fe200000e0000 */
[----:B------:R-:W-:Y:S01]  /*5400*/  IMAD R49, R53, 0x2000, R32 ;  /* 0x0000200035317824 */ /* 0x000fe200078e0220 */
[----:B------:R-:W-:Y:S01]  /*5410*/  R2UR UR4, R33 ;  /* 0x00000000210472ca */ /* 0x000fe200000e0000 */
[----:B------:R-:W-:Y:S02]  /*5420*/  IMAD R53, R53, 0x2000, R2 ;  /* 0x0000200035357824 */ /* 0x000fe400078e0202 */
[----:B------:R-:W-:-:S04]  /*5430*/  IMAD R49, R30, 0x80, R49 ;  /* 0x000000801e317824 */ /* 0x000fc800078e0231 */
[--C-:B------:R-:W-:Y:S02]  /*5440*/  IMAD R45, R29, 0x10, R49.reuse ;  /* 0x000000101d2d7824 */ /* 0x100fe400078e0231 */
[----:B------:R-:W-:Y:S02]  /*5450*/  IMAD R35, R28, 0x10, R49 ;  /* 0x000000101c237824 */ /* 0x000fe400078e0231 */
[----:B-1----:R-:W1:Y:S01]  /*5460*/  LDTM.x8 R12, tmem[UR5+0x40] ;  /* 0x00004005000c79ee */ /* 0x002e6200081c0000 */
[C---:B------:R-:W-:Y:S02]  /*5470*/  IMAD.IADD R45, R2.reuse, 0x1, R45 ;  /* 0x00000001022d7824 */ /* 0x040fe400078e022d */
[----:B------:R-:W-:Y:S01]  /*5480*/  IMAD.IADD R35, R2, 0x1, R35 ;  /* 0x0000000102237824 */ /* 0x000fe200078e0223 */
[----:B------:R-:W-:Y:S01]  /*5490*/  NOP ;  /* 0x0000000000007918 */ /* 0x000fe20000000000 */
[----:B-1----:R-:W1:Y:S01]  /*54a0*/  LDTM.x8 R4, tmem[UR4+0x48] ;  /* 0x00004804000479ee */ /* 0x002e6200081c0000 */
[----:B------:R-:W-:-:S02]  /*54b0*/  F2FP.BF16.F32.PACK_AB R40, R13, R12 ;  /* 0x0000000c0d28723e */ /* 0x000fc400000010ff */
[----:B------:R-:W-:Y:S02]  /*54c0*/  F2FP.BF16.F32.PACK_AB R41, R15, R14 ;  /* 0x0000000e0f29723e */ /* 0x000fe400000010ff */
[----:B------:R-:W-:Y:S02]  /*54d0*/  F2FP.BF16.F32.PACK_AB R42, R17, R16 ;  /* 0x00000010112a723e */ /* 0x000fe400000010ff */
[----:B------:R-:W-:-:S05]  /*54e0*/  F2FP.BF16.F32.PACK_AB R43, R19, R18 ;  /* 0x00000012132b723e */ /* 0x000fca00000010ff */
[----:B------:R2:W-:Y:S01]  /*54f0*/  STS.128 [R45], R40 ;  /* 0x000000282d007388 */ /* 0x0005e20000000c00 */
[----:B------:R-:W-:Y:S01]  /*5500*/  NOP ;  /* 0x0000000000007918 */ /* 0x000fe20000000000 */
[----:B-1----:R-:W-:Y:S02]  /*5510*/  F2FP.BF16.F32.PACK_AB R36, R5, R4 ;  /* 0x000000040524723e */ /* 0x002fe400000010ff */
[----:B------:R-:W-:Y:S01]  /*5520*/  F2FP.BF16.F32.PACK_AB R37, R7, R6 ;  /* 0x000000060725723e */ /* 0x000fe200000010ff */
[----:B------:R-:W1:Y:S01]  /*5530*/  LDTM.x8 R12, tmem[UR5+0x50] ;  /* 0x00005005000c79ee */ /* 0x000e6200081c0000 */
[----:B------:R-:W-:Y:S02]  /*5540*/  F2FP.BF16.F32.PACK_AB R38, R9, R8 ;  /* 0x000000080926723e */ /* 0x000fe400000010ff */
[----:B------:R-:W-:-:S05]  /*5550*/  F2FP.BF16.F32.PACK_AB R39, R11, R10 ;  /* 0x0000000a0b27723e */ /* 0x000fca00000010ff */
[----:B------:R2:W-:Y:S01]  /*5560*/  STS.128 [R35], R36 ;  /* 0x0000002423007388 */ /* 0x0005e20000000c00 */
[----:B------:R-:W-:Y:S01]  /*5570*/  NOP ;  /* 0x0000000000007918 */ /* 0x000fe20000000000 */
[----:B-1----:R-:W1:Y:S01]  /*5580*/  LDTM.x8 R4, tmem[UR4+0x58] ;  /* 0x00005804000479ee */ /* 0x002e6200081c0000 */
[----:B------:R-:W-:Y:S02]  /*5590*/  F2FP.BF16.F32.PACK_AB R12, R13, R12 ;  /* 0x0000000c0d0c723e */ /* 0x000fe400000010ff */
[----:B------:R-:W-:Y:S02]  /*55a0*/  F2FP.BF16.F32.PACK_AB R13, R15, R14 ;  /* 0x0000000e0f0d723e */ /* 0x000fe400000010ff */
[----:B------:R-:W-:Y:S01]  /*55b0*/  F2FP.BF16.F32.PACK_AB R14, R17, R16 ;  /* 0x00000010110e723e */ /* 0x000fe200000010ff */
[--C-:B------:R-:W-:Y:S01]  /*55c0*/  IMAD R17, R27, 0x10, R49.reuse ;  /* 0x000000101b117824 */ /* 0x100fe200078e0231 */
[----:B------:R-:W-:Y:S01]  /*55d0*/  F2FP.BF16.F32.PACK_AB R15, R19, R18 ;  /* 0x00000012130f723e */ /* 0x000fe200000010ff */
[----:B------:R-:W-:-:S02]  /*55e0*/  IMAD R19, R26, 0x10, R49 ;  /* 0x000000101a137824 */ /* 0x000fc400078e0231 */
[C---:B------:R-:W-:Y:S02]  /*55f0*/  IMAD.IADD R49, R2.reuse, 0x1, R17 ;  /* 0x0000000102317824 */ /* 0x040fe400078e0211 */
[----:B------:R-:W-:Y:S01]  /*5600*/  IMAD.IADD R50, R2, 0x1, R19 ;  /* 0x0000000102327824 */ /* 0x000fe200078e0213 */
[----:B-1----:R-:W-:Y:S02]  /*5610*/  F2FP.BF16.F32.PACK_AB R4, R5, R4 ;  /* 0x000000040504723e */ /* 0x002fe400000010ff */
[----:B------:R-:W-:Y:S01]  /*5620*/  F2FP.BF16.F32.PACK_AB R5, R7, R6 ;  /* 0x000000060705723e */ /* 0x000fe200000010ff */
[----:B------:R2:W-:Y:S01]  /*5630*/  STS.128 [R49], R12 ;  /* 0x0000000c31007388 */ /* 0x0005e20000000c00 */
[----:B------:R-:W-:Y:S01]  /*5640*/  F2FP.BF16.F32.PACK_AB R6, R9, R8 ;  /* 0x000000080906723e */ /* 0x000fe200000010ff */
[----:B------:R-:W-:Y:S01]  /*5650*/  NOP ;  /* 0x0000000000007918 */ /* 0x000fe20000000000 */
[----:B------:R-:W-:-:S05]  /*5660*/  F2FP.BF16.F32.PACK_AB R7, R11, R10 ;  /* 0x0000000a0b07723e */ /* 0x000fca00000010ff */
[----:B------:R2:W-:Y:S01]  /*5670*/  STS.128 [R50], R4 ;  /* 0x0000000432007388 */ /* 0x0005e20000000c00 */
[----:B------:R1:W-:Y:S06]  /*5680*/  MEMBAR.ALL.CTA ;  /* 0x0000000000007992 */ /* 0x0003ec0000008000 */
[----:B-1----:R-:W1:Y:S02]  /*5690*/  FENCE.VIEW.ASYNC.S ;  /* 0x00000000000073c6 */ /* 0x002e640000000000 */
        /* <DEDUP_REMOVED lines=8> */
[----:B------:R-:W-:-:S09]  /*5720*/  R2UR UR6, R34 ;  /* 0x00000000220672ca */ /* 0x000fd200000e0000 */
[----:B------:R-:W-:Y:S02]  /*5730*/  UIADD3 UR5, UPT, UPT, UR5, 0x40, URZ ;  /* 0x0000004005057890 */ /* 0x000fe4000fffe0ff */
[----:B-1----:R-:W-:-:S04]  /*5740*/  UIADD3 UR8, UP0, UPT, UR8, 0x240, URZ ;  /* 0x0000024008087890 */ /* 0x002fc8000ff1e0ff */
[----:B------:R-:W-:-:S09]  /*5750*/  UIADD3.X UR9, UPT, UPT, URZ, UR9, URZ, UP0, !UPT ;  /* 0x00000009ff097290 */ /* 0x000fd200087fe4ff */
[----:B------:R1:W-:Y:S02]  /*5760*/  UTMASTG.2D [UR4], [UR8] ;  /* 0x00000004080073b5 */ /* 0x0003e40008008000 */
[----:B-1----:R0:W-:Y:S02]  /*5770*/  UTMACMDFLUSH ;  /* 0x00000000000079b7 */ /* 0x0021e40000000000 */
.L_x_66:
[----:B------:R-:W-:Y:S05]  /*5780*/  BSYNC.RECONVERGENT B0 ;  /* 0x0000000000007941 */ /* 0x000fea0003800200 */
.L_x_65:
[----:B------:R-:W-:-:S04]  /*5790*/  DEPBAR.LE SB0, 0x1 ;  /* 0x000080400000791a */ /* 0x000fc80000000000 */
.L_x_64:
[----:B------:R-:W-:Y:S01]  /*57a0*/  BAR.SYNC.DEFER_BLOCKING 0x8, 0x80 ;  /* 0x0202000000007b1d */ /* 0x000fe20000010000 */
[C---:B------:R-:W-:Y:S02]  /*57b0*/  R2UR UR5, R33.reuse ;  /* 0x00000000210572ca */ /* 0x040fe400000e0000 */
[----:B------:R-:W-:-:S11]  /*57c0*/  R2UR UR4, R33 ;  /* 0x00000000210472ca */ /* 0x000fd600000e0000 */
[----:B--2---:R-:W1:Y:S01]  /*57d0*/  LDTM.x8 R12, tmem[UR5+0x60] ;  /* 0x00006005000c79ee */ /* 0x004e6200081c0000 */
[----:B------:R-:W-:Y:S01]  /*57e0*/  NOP ;  /* 0x0000000000007918 */ /* 0x000fe20000000000 */
[----:B-1----:R-:W1:Y:S01]  /*57f0*/  LDTM.x8 R4, tmem[UR4+0x68] ;  /* 0x00006804000479ee */ /* 0x002e6200081c0000 */
[----:B------:R-:W-:Y:S02]  /*5800*/  F2FP.BF16.F32.PACK_AB R40, R13, R12 ;  /* 0x0000000c0d28723e */ /* 0x000fe400000010ff */
[----:B------:R-:W-:Y:S02]  /*5810*/  F2FP.BF16.F32.PACK_AB R41, R15, R14 ;  /* 0x0000000e0f29723e */ /* 0x000fe400000010ff */
[----:B------:R-:W-:Y:S02]  /*5820*/  F2FP.BF16.F32.PACK_AB R42, R17, R16 ;  /* 0x00000010112a723e */ /* 0x000fe400000010ff */
[----:B------:R-:W-:Y:S02]  /*5830*/  F2FP.BF16.F32.PACK_AB R43, R19, R18 ;  /* 0x00000012132b723e */ /* 0x000fe400000010ff */
[----:B-1----:R-:W-:-:S03]  /*5840*/  F2FP.BF16.F32.PACK_AB R36, R5, R4 ;  /* 0x000000040524723e */ /* 0x002fc600000010ff */
[----:B------:R1:W-:Y:S01]  /*5850*/  STS.128 [R46], R40 ;  /* 0x000000282e007388 */ /* 0x0003e20000000c00 */
[----:B------:R-:W-:Y:S01]  /*5860*/  F2FP.BF16.F32.PACK_AB R37, R7, R6 ;  /* 0x000000060725723e */ /* 0x000fe200000010ff */
[----:B------:R-:W-:Y:S01]  /*5870*/  NOP ;  /* 0x0000000000007918 */ /* 0x000fe20000000000 */
[----:B------:R-:W-:Y:S01]  /*5880*/  F2FP.BF16.F32.PACK_AB R38, R9, R8 ;  /* 0x000000080926723e */ /* 0x000fe200000010ff */
[----:B------:R-:W2:Y:S01]  /*5890*/  LDTM.x8 R12, tmem[UR5+0x70] ;  /* 0x00007005000c79ee */ /* 0x000ea200081c0000 */
[----:B------:R-:W-:-:S05]  /*58a0*/  F2FP.BF16.F32.PACK_AB R39, R11, R10 ;  /* 0x0000000a0b27723e */ /* 0x000fca00000010ff */
[----:B------:R1:W-:Y:S01]  /*58b0*/  STS.128 [R44], R36 ;  /* 0x000000242c007388 */ /* 0x0003e20000000c00 */
[----:B------:R-:W-:Y:S01]  /*58c0*/  NOP ;  /* 0x0000000000007918 */ /* 0x000fe20000000000 */
[----:B--2---:R-:W2:Y:S01]  /*58d0*/  LDTM.x8 R4, tmem[UR4+0x78] ;  /* 0x00007804000479ee */ /* 0x004ea200081c0000 */
[----:B------:R-:W-:Y:S02]  /*58e0*/  F2FP.BF16.F32.PACK_AB R12, R13, R12 ;  /* 0x0000000c0d0c723e */ /* 0x000fe400000010ff */
[----:B------:R-:W-:Y:S02]  /*58f0*/  F2FP.BF16.F32.PACK_AB R13, R15, R14 ;  /* 0x0000000e0f0d723e */ /* 0x000fe400000010ff */
[----:B------:R-:W-:Y:S02]  /*5900*/  F2FP.BF16.F32.PACK_AB R14, R17, R16 ;  /* 0x00000010110e723e */ /* 0x000fe400000010ff */
[----:B------:R-:W-:Y:S02]  /*5910*/  F2FP.BF16.F32.PACK_AB R15, R19, R18 ;  /* 0x00000012130f723e */ /* 0x000fe400000010ff */
[----:B--2---:R-:W-:-:S03]  /*5920*/  F2FP.BF16.F32.PACK_AB R4, R5, R4 ;  /* 0x000000040504723e */ /* 0x004fc600000010ff */
[----:B------:R1:W-:Y:S01]  /*5930*/  STS.128 [R47], R12 ;  /* 0x0000000c2f007388 */ /* 0x0003e20000000c00 */
[----:B------:R-:W-:Y:S01]  /*5940*/  F2FP.BF16.F32.PACK_AB R5, R7, R6 ;  /* 0x000000060705723e */ /* 0x000fe200000010ff */
[----:B------:R-:W-:Y:S01]  /*5950*/  NOP ;  /* 0x0000000000007918 */ /* 0x000fe20000000000 */
[----:B------:R-:W-:Y:S02]  /*5960*/  F2FP.BF16.F32.PACK_AB R6, R9, R8 ;  /* 0x000000080906723e */ /* 0x000fe400000010ff */
        /* <DEDUP_REMOVED lines=18> */
.L_x_69:
[----:B------:R-:W-:Y:S05]  /*5a90*/  BSYNC.RECONVERGENT B0 ;  /* 0x0000000000007941 */ /* 0x000fea0003800200 */
.L_x_68:
[----:B------:R-:W-:-:S04]  /*5aa0*/  DEPBAR.LE SB0, 0x1 ;  /* 0x000080400000791a */ /* 0x000fc80000000000 */
.L_x_67:
[----:B------:R-:W-:Y:S01]  /*5ab0*/  BAR.SYNC.DEFER_BLOCKING 0x8, 0x80 ;  /* 0x0202000000007b1d */ /* 0x000fe20000010000 */
[----:B------:R-:W-:Y:S01]  /*5ac0*/  R2UR UR5, R33 ;  /* 0x00000000210572ca */ /* 0x000fe200000e0000 */
[----:B------:R-:W-:Y:S01]  /*5ad0*/  VIADD R3, R3, 0x342b8 ;  /* 0x000342b803037836 */ /* 0x000fe20000000000 */
[----:B------:R-:W-:-:S04]  /*5ae0*/  R2UR UR4, R33 ;  /* 0x00000000210472ca */ /* 0x000fc800000e0000 */
[----:B------:R-:W-:-:S07]  /*5af0*/  PRMT R3, RZ, 0x654, R3 ;  /* 0x00000654ff037816 */ /* 0x000fce0000000003 */
[----:B-1----:R-:W1:Y:S01]  /*5b00*/  LDTM.x8 R12, tmem[UR5+0x80] ;  /* 0x00008005000c79ee */ /* 0x002e6200081c0000 */
        /* <DEDUP_REMOVED lines=27> */
[----:B------:R-:W-:Y:S01]  /*5cc0*/  NOP ;  /* 0x0000000000007918 */ /* 0x000fe20000000000 */
[----:B------:R1:W-:Y:S01]  /*5cd0*/  SYNCS.ARRIVE.TRANS64.RED.A1T0 RZ, [R3+URZ], RZ ;  /* 0x000000ff03ff79a7 */ /* 0x0003e200081004ff */
        /* <DEDUP_REMOVED lines=16> */
.L_x_71:
[----:B------:R-:W-:Y:S05]  /*5de0*/  BSYNC.RECONVERGENT B0 ;  /* 0x0000000000007941 */ /* 0x000fea0003800200 */
.L_x_70:
[----:B------:R-:W-:Y:S02]  /*5df0*/  IADD3 R25, PT, PT, R25, 0x96, RZ ;  /* 0x0000009619197810 */ /* 0x000fe40007ffe0ff */
[----:B------:R-:W-:Y:S01]  /*5e00*/  IADD3 R31, PT, PT, R31, 0x96, RZ ;  /* 0x000000961f1f7810 */ /* 0x000fe20007ffe0ff */
[----:B------:R-:W-:Y:S06]  /*5e10*/  @P0 BRA `(.L_x_72) ;  /* 0xffffffe800cc0947 */ /* 0x000fec000383ffff */
.L_x_55:
[----:B------:R-:W-:-:S13]  /*5e20*/  ISETP.NE.AND P0, PT, R21, 0x3, PT ;  /* 0x000000031500780c */ /* 0x000fda0003f05270 */
[----:B------:R-:W-:Y:S05]  /*5e30*/  @P0 EXIT ;  /* 0x000000000000094d */ /* 0x000fea0003800000 */
[----:B------:R-:W-:Y:S05]  /*5e40*/  WARPSYNC.ALL ;  /* 0x0000000000007948 */ /* 0x000fea0003800000 */
[----:B------:R-:W-:Y:S01]  /*5e50*/  NOP ;  /* 0x0000000000007918 */ /* 0x000fe20000000000 */
[----:B------:R-:W2:Y:S01]  /*5e60*/  S2UR UR5, SR_CgaCtaId ;  /* 0x00000000000579c3 */ /* 0x000ea20000008800 */
[----:B------:R-:W-:Y:S02]  /*5e70*/  UMOV UR4, 0x50 ;  /* 0x0000005000047882 */ /* 0x000fe40000000000 */
[----:B--2---:R-:W-:-:S09]  /*5e80*/  ULEA UR5, UR5, UR4, 0x18 ;  /* 0x0000000405057291 */ /* 0x004fd2000f8ec0ff */
[----:B------:R-:W2:Y:S02]  /*5e90*/  LDS R2, [UR5] ;  /* 0x00000005ff027984 */ /* 0x000ea40008000800 */
[----:B--2---:R-:W-:-:S04]  /*5ea0*/  LOP3.LUT R0, R2, 0xffff, RZ, 0xc0, !PT ;  /* 0x0000ffff02007812 */ /* 0x004fc800078ec0ff */
[----:B------:R-:W-:-:S13]  /*5eb0*/  ISETP.NE.AND P0, PT, R0, 0xffff, PT ;  /* 0x0000ffff0000780c */ /* 0x000fda0003f05270 */
[----:B------:R-:W-:Y:S05]  /*5ec0*/  @P0 BRA `(.L_x_73) ;  /* 0x0000000000480947 */ /* 0x000fea0003800000 */
[----:B------:R-:W-:-:S04]  /*5ed0*/  SHF.R.U32.HI R0, RZ, 0x10, R2 ;  /* 0x00000010ff007819 */ /* 0x000fc80000011602 */
[----:B------:R-:W-:-:S04]  /*5ee0*/  LOP3.LUT R0, R0, 0x1, RZ, 0xc0, !PT ;  /* 0x0000000100007812 */ /* 0x000fc800078ec0ff */
[----:B------:R-:W-:-:S13]  /*5ef0*/  ISETP.NE.AND P0, PT, R0, 0x1, PT ;  /* 0x000000010000780c */ /* 0x000fda0003f05270 */
[----:B------:R-:W-:Y:S05]  /*5f00*/  @P0 BRA `(.L_x_74) ;  /* 0x00000000002c0947 */ /* 0x000fea0003800000 */
[----:B------:R-:W2:Y:S01]  /*5f10*/  S2R R0, SR_LANEID ;  /* 0x0000000000007919 */ /* 0x000ea20000000000 */
[----:B------:R-:W-:Y:S01]  /*5f20*/  IMAD.MOV.U32 R2, RZ, RZ, -0x20000 ;  /* 0xfffe0000ff027424 */ /* 0x000fe200078e00ff */
[----:B------:R-:W-:Y:S02]  /*5f30*/  VOTEU.ANY UR6, UPT, PT ;  /* 0x0000000000067886 */ /* 0x000fe400038e0100 */
[----:B------:R-:W-:Y:S01]  /*5f40*/  UFLO.U32 UR6, UR6 ;  /* 0x00000006000672bd */ /* 0x000fe200080e0000 */
[----:B------:R-:W3:Y:S05]  /*5f50*/  REDUX UR4, R2 ;  /* 0x00000000020473c4 */ /* 0x000eea0000000000 */
[----:B--2---:R-:W-:-:S02]  /*5f60*/  ISETP.EQ.U32.AND P0, PT, R0, UR6, PT ;  /* 0x0000000600007c0c */ /* 0x004fc4000bf02070 */
[----:B---3--:R-:W-:Y:S01]  /*5f70*/  MOV R0, UR4 ;  /* 0x0000000400007c02 */ /* 0x008fe20008000f00 */
[----:B------:R-:W-:-:S05]  /*5f80*/  UMOV UR4, 0xfffe0000 ;  /* 0xfffe000000047882 */ /* 0x000fca0000000000 */
[----:B------:R2:W-:Y:S05]  /*5f90*/  UTCATOMSWS.AND URZ, UR4 ;  /* 0x0000000400ff79e3 */ /* 0x0005ea0008000000 */
[----:B------:R2:W-:Y:S01]  /*5fa0*/  @P0 ATOMS.AND RZ, [UR5], R0 ;  /* 0x00000000ffff098c */ /* 0x0005e2000a800005 */
[----:B------:R-:W-:Y:S05]  /*5fb0*/  BRA `(.L_x_75) ;  /* 0x0000000000147947 */ /* 0x000fea0003800000 */
.L_x_74:
[----:B------:R-:W-:Y:S02]  /*5fc0*/  MOV R2, 0x5fe0 ;  /* 0x00005fe000027802 */ /* 0x000fe40000000f00 */
[----:B-1----:R-:W-:Y:S05]  /*5fd0*/  CALL.REL.NOINC `($__internal_0_$__cuda_sm10x_tcgen05_guardrail_trap_col_being_dealloced_not_returned_by_alloc) ;  /* 0x0000000800707944 */ /* 0x002fea0003c00000 */
[----:B------:R-:W-:Y:S05]  /*5fe0*/  BRA `(.L_x_75) ;  /* 0x0000000000087947 */ /* 0x000fea0003800000 */
.L_x_73:
[----:B------:R-:W-:Y:S02]  /*5ff0*/  MOV R2, 0x6010 ;  /* 0x0000601000027802 */ /* 0x000fe40000000f00 */
[----:B-1----:R-:W-:Y:S05]  /*6000*/  CALL.REL.NOINC `($__internal_2_$__cuda_sm10x_tcgen05_guardrail_trap_unallocated_columns_being_dealloced) ;  /* 0x00000008007c7944 */ /* 0x002fea0003c00000 */
.L_x_75:
[----:B------:R-:W-:Y:S01]  /*6010*/  NOP ;  /* 0x0000000000007918 */ /* 0x000fe20000000000 */
[----:B--2---:R-:W-:Y:S05]  /*6020*/  EXIT ;  /* 0x000000000000794d */ /* 0x004fea0003800000 */
.L_x_13:
[----:B------:R-:W-:-:S07]  /*6030*/  MOV R7, R6 ;  /* 0x0000000600077202 */ /* 0x000fce0000000f00 */
.L_x_76:
[----:B-1----:R1:W2:Y:S02]  /*6040*/  SYNCS.PHASECHK.TRANS64.TRYWAIT P0, [R10+URZ], R7 ;  /* 0x000000070a0075a7 */ /* 0x0022a400080011ff */
[----:B--2---:R-:W-:Y:S05]  /*6050*/  @!P0 NANOSLEEP.SYNCS 0x989680 ;  /* 0x009896800000895d */ /* 0x004fea0003900000 */
[----:B------:R-:W2:Y:S02]  /*6060*/  @!P0 SYNCS.PHASECHK.TRANS64 P0, [R10+URZ], R7 ;  /* 0x000000070a0085a7 */ /* 0x000ea400080010ff */
[----:B--2---:R-:W-:Y:S05]  /*6070*/  @!P0 BRA `(.L_x_76) ;  /* 0xfffffffc00f08947 */ /* 0x004fea000383ffff */
[----:B------:R-:W-:Y:S05]  /*6080*/  BRA `(.L_x_12) ;  /* 0xffffffa400cc7947 */ /* 0x000fea000383ffff */
.L_x_16:
[----:B------:R-:W-:-:S07]  /*6090*/  MOV R3, R2 ;  /* 0x0000000200037202 */ /* 0x000fce0000000f00 */
.L_x_77:
[----:B-1----:R1:W2:Y:S02]  /*60a0*/  SYNCS.PHASECHK.TRANS64.TRYWAIT P0, [R6+URZ], R3 ;  /* 0x00000003060075a7 */ /* 0x0022a400080011ff */
[----:B--2---:R-:W-:Y:S05]  /*60b0*/  @!P0 NANOSLEEP.SYNCS 0x989680 ;  /* 0x009896800000895d */ /* 0x004fea0003900000 */
[----:B------:R-:W2:Y:S02]  /*60c0*/  @!P0 SYNCS.PHASECHK.TRANS64 P0, [R6+URZ], R3 ;  /* 0x00000003060085a7 */ /* 0x000ea400080010ff */
[----:B--2---:R-:W-:Y:S05]  /*60d0*/  @!P0 BRA `(.L_x_77) ;  /* 0xfffffffc00f08947 */ /* 0x004fea000383ffff */
[----:B------:R-:W-:Y:S05]  /*60e0*/  BRA `(.L_x_15) ;  /* 0xffffffa800347947 */ /* 0x000fea000383ffff */
.L_x_24:
[----:B------:R-:W-:-:S07]  /*60f0*/  MOV R4, R5 ;  /* 0x0000000500047202 */ /* 0x000fce0000000f00 */
.L_x_78:
[----:B-1----:R1:W2:Y:S02]  /*6100*/  SYNCS.PHASECHK.TRANS64.TRYWAIT P0, [R2+URZ+0x34200], R5 ;  /* 0x03420005020075a7 */ /* 0x0022a400080011ff */
[----:B--2---:R-:W-:Y:S05]  /*6110*/  @!P0 NANOSLEEP.SYNCS 0x989680 ;  /* 0x009896800000895d */ /* 0x004fea0003900000 */
[----:B------:R-:W2:Y:S02]  /*6120*/  @!P0 SYNCS.PHASECHK.TRANS64 P0, [R2+URZ+0x34200], R5 ;  /* 0x03420005020085a7 */ /* 0x000ea400080010ff */
[----:B--2---:R-:W-:Y:S05]  /*6130*/  @!P0 BRA `(.L_x_78) ;  /* 0xfffffffc00f08947 */ /* 0x004fea000383ffff */
[----:B------:R-:W-:Y:S05]  /*6140*/  BRA `(.L_x_79) ;  /* 0xffffffac006c7947 */ /* 0x000fea000383ffff */
.L_x_29:
[----:B------:R-:W-:Y:S02]  /*6150*/  MOV R10, UR10 ;  /* 0x0000000a000a7c02 */ /* 0x000fe40008000f00 */
[----:B------:R-:W-:Y:S02]  /*6160*/  MOV R11, UR10 ;  /* 0x0000000a000b7c02 */ /* 0x000fe40008000f00 */
[----:B------:R-:W-:-:S07]  /*6170*/  MOV R3, UR8 ;  /* 0x0000000800037c02 */ /* 0x000fce0008000f00 */
.L_x_80:
[----:B-1----:R1:W2:Y:S02]  /*6180*/  SYNCS.PHASECHK.TRANS64.TRYWAIT P1, [R3+URZ+0x342b8], R11 ;  /* 0x0342b80b030075a7 */ /* 0x0022a400080211ff */
[----:B--2---:R-:W-:Y:S05]  /*6190*/  @!P1 NANOSLEEP.SYNCS 0x989680 ;  /* 0x009896800000995d */ /* 0x004fea0003900000 */
[----:B------:R-:W2:Y:S02]  /*61a0*/  @!P1 SYNCS.PHASECHK.TRANS64 P1, [R3+URZ+0x342b8], R11 ;  /* 0x0342b80b030095a7 */ /* 0x000ea400080210ff */
[----:B--2---:R-:W-:Y:S05]  /*61b0*/  @!P1 BRA `(.L_x_80) ;  /* 0xfffffffc00f09947 */ /* 0x004fea000383ffff */
[----:B------:R-:W-:Y:S05]  /*61c0*/  BRA `(.L_x_81) ;  /* 0xffffffb4000c7947 */ /* 0x000fea000383ffff */
.L_x_30:
[----:B------:R-:W-:Y:S02]  /*61d0*/  MOV R5, UR14 ;  /* 0x0000000e00057c02 */ /* 0x000fe40008000f00 */
[----:B------:R-:W-:Y:S07]  /*61e0*/  MOV R10, R11 ;  /* 0x0000000b000a7202 */ /* 0x000fee0000000f00 */
.L_x_82:
[----:B-1----:R1:W2:Y:S02]  /*61f0*/  SYNCS.PHASECHK.TRANS64.TRYWAIT P1, [R5+URZ+0x34270], R11 ;  /* 0x0342700b050075a7 */ /* 0x0022a400080211ff */
[----:B--2---:R-:W-:Y:S05]  /*6200*/  @!P1 NANOSLEEP.SYNCS 0x989680 ;  /* 0x009896800000995d */ /* 0x004fea0003900000 */
[----:B------:R-:W2:Y:S02]  /*6210*/  @!P1 SYNCS.PHASECHK.TRANS64 P1, [R5+URZ+0x34270], R11 ;  /* 0x0342700b050095a7 */ /* 0x000ea400080210ff */
[----:B--2---:R-:W-:Y:S05]  /*6220*/  @!P1 BRA `(.L_x_82) ;  /* 0xfffffffc00f09947 */ /* 0x004fea000383ffff */
[----:B------:R-:W-:Y:S05]  /*6230*/  BRA `(.L_x_83) ;  /* 0xffffffb400187947 */ /* 0x000fea000383ffff */
.L_x_32:
[----:B------:R-:W-:Y:S02]  /*6240*/  MOV R3, UR10 ;  /* 0x0000000a00037c02 */ /* 0x000fe40008000f00 */
[----:B------:R-:W-:Y:S07]  /*6250*/  MOV R12, R13 ;  /* 0x0000000d000c7202 */ /* 0x000fee0000000f00 */
.L_x_84:
[----:B-1----:R1:W2:Y:S02]  /*6260*/  SYNCS.PHASECHK.TRANS64.TRYWAIT P1, [R3+URZ+0x34270], R13 ;  /* 0x0342700d030075a7 */ /* 0x0022a400080211ff */
[----:B--2---:R-:W-:Y:S05]  /*6270*/  @!P1 NANOSLEEP.SYNCS 0x989680 ;  /* 0x009896800000995d */ /* 0x004fea0003900000 */
[----:B------:R-:W2:Y:S02]  /*6280*/  @!P1 SYNCS.PHASECHK.TRANS64 P1, [R3+URZ+0x34270], R13 ;  /* 0x0342700d030095a7 */ /* 0x000ea400080210ff */
[----:B--2---:R-:W-:Y:S05]  /*6290*/  @!P1 BRA `(.L_x_84) ;  /* 0xfffffffc00f09947 */ /* 0x004fea000383ffff */
[----:B------:R-:W-:Y:S05]  /*62a0*/  BRA `(.L_x_85) ;  /* 0xffffffb400f47947 */ /* 0x000fea000383ffff */
.L_x_37:
[----:B------:R-:W-:Y:S07]  /*62b0*/  MOV R16, R17 ;  /* 0x0000001100107202 */ /* 0x000fee0000000f00 */
.L_x_86:
[----:B-1----:R1:W2:Y:S02]  /*62c0*/  SYNCS.PHASECHK.TRANS64.TRYWAIT P0, [R26+URZ+0x38], R17 ;  /* 0x000038111a0075a7 */ /* 0x0022a400080011ff */
[----:B--2---:R-:W-:Y:S05]  /*62d0*/  @!P0 NANOSLEEP.SYNCS 0x989680 ;  /* 0x009896800000895d */ /* 0x004fea0003900000 */
[----:B------:R-:W2:Y:S02]  /*62e0*/  @!P0 SYNCS.PHASECHK.TRANS64 P0, [R26+URZ+0x38], R17 ;  /* 0x000038111a0085a7 */ /* 0x000ea400080010ff */
[----:B--2---:R-:W-:Y:S05]  /*62f0*/  @!P0 BRA `(.L_x_86) ;  /* 0xfffffffc00f08947 */ /* 0x004fea000383ffff */
[----:B------:R-:W-:Y:S05]  /*6300*/  BRA `(.L_x_87) ;  /* 0xffffffbc00d07947 */ /* 0x000fea000383ffff */
.L_x_38:
[----:B------:R-:W-:Y:S07]  /*6310*/  MOV R26, R27 ;  /* 0x0000001b001a7202 */ /* 0x000fee0000000f00 */
.L_x_88:
[----:B-1----:R1:W2:Y:S02]  /*6320*/  SYNCS.PHASECHK.TRANS64.TRYWAIT P1, [R28+URZ+0x38], R27 ;  /* 0x0000381b1c0075a7 */ /* 0x0022a400080211ff */
[----:B--2---:R-:W-:Y:S05]  /*6330*/  @!P1 NANOSLEEP.SYNCS 0x989680 ;  /* 0x009896800000995d */ /* 0x004fea0003900000 */
[----:B------:R-:W2:Y:S02]  /*6340*/  @!P1 SYNCS.PHASECHK.TRANS64 P1, [R28+URZ+0x38], R27 ;  /* 0x0000381b1c0095a7 */ /* 0x000ea400080210ff */
[----:B--2---:R-:W-:Y:S05]  /*6350*/  @!P1 BRA `(.L_x_88) ;  /* 0xfffffffc00f09947 */ /* 0x004fea000383ffff */
[----:B------:R-:W-:Y:S05]  /*6360*/  BRA `(.L_x_89) ;  /* 0xffffffc000a87947 */ /* 0x000fea000383ffff */
.L_x_39:
[-C--:B------:R-:W-:Y:S02]  /*6370*/  MOV R30, R27.reuse ;  /* 0x0000001b001e7202 */ /* 0x080fe40000000f00 */
[----:B------:R-:W-:Y:S07]  /*6380*/  MOV R31, R27 ;  /* 0x0000001b001f7202 */ /* 0x000fee0000000f00 */
.L_x_90:
[----:B-1----:R1:W2:Y:S02]  /*6390*/  SYNCS.PHASECHK.TRANS64.TRYWAIT P1, [R26+URZ+0x38], R31 ;  /* 0x0000381f1a0075a7 */ /* 0x0022a400080211ff */
[----:B--2---:R-:W-:Y:S05]  /*63a0*/  @!P1 NANOSLEEP.SYNCS 0x989680 ;  /* 0x009896800000995d */ /* 0x004fea0003900000 */
[----:B------:R-:W2:Y:S02]  /*63b0*/  @!P1 SYNCS.PHASECHK.TRANS64 P1, [R26+URZ+0x38], R31 ;  /* 0x0000381f1a0095a7 */ /* 0x000ea400080210ff */
[----:B--2---:R-:W-:Y:S05]  /*63c0*/  @!P1 BRA `(.L_x_90) ;  /* 0xfffffffc00f09947 */ /* 0x004fea000383ffff */
[----:B------:R-:W-:Y:S05]  /*63d0*/  BRA `(.L_x_91) ;  /* 0xffffffc400107947 */ /* 0x000fea000383ffff */
.L_x_40:
[----:B-1----:R-:W-:Y:S07]  /*63e0*/  MOV R26, R27 ;  /* 0x0000001b001a7202 */ /* 0x002fee0000000f00 */
.L_x_92:
[----:B-1----:R1:W2:Y:S02]  /*63f0*/  SYNCS.PHASECHK.TRANS64.TRYWAIT P1, [R28+URZ+0x38], R27 ;  /* 0x0000381b1c0075a7 */ /* 0x0022a400080211ff */
[----:B--2---:R-:W-:Y:S05]  /*6400*/  @!P1 NANOSLEEP.SYNCS 0x989680 ;  /* 0x009896800000995d */ /* 0x004fea0003900000 */
[----:B------:R-:W2:Y:S02]  /*6410*/  @!P1 SYNCS.PHASECHK.TRANS64 P1, [R28+URZ+0x38], R27 ;  /* 0x0000381b1c0095a7 */ /* 0x000ea400080210ff */
[----:B--2---:R-:W-:Y:S05]  /*6420*/  @!P1 BRA `(.L_x_92) ;  /* 0xfffffffc00f09947 */ /* 0x004fea000383ffff */
[----:B------:R-:W-:Y:S05]  /*6430*/  BRA `(.L_x_93) ;  /* 0xffffffc400787947 */ /* 0x000fea000383ffff */
.L_x_41:
[-C--:B------:R-:W-:Y:S02]  /*6440*/  MOV R30, R27.reuse ;  /* 0x0000001b001e7202 */ /* 0x080fe40000000f00 */
[----:B------:R-:W-:Y:S07]  /*6450*/  MOV R31, R27 ;  /* 0x0000001b001f7202 */ /* 0x000fee0000000f00 */
.L_x_94:
[----:B-1----:R1:W2:Y:S02]  /*6460*/  SYNCS.PHASECHK.TRANS64.TRYWAIT P1, [R26+URZ+0x38], R31 ;  /* 0x0000381f1a0075a7 */ /* 0x0022a400080211ff */
[----:B--2---:R-:W-:Y:S05]  /*6470*/  @!P1 NANOSLEEP.SYNCS 0x989680 ;  /* 0x009896800000995d */ /* 0x004fea0003900000 */
[----:B------:R-:W2:Y:S02]  /*6480*/  @!P1 SYNCS.PHASECHK.TRANS64 P1, [R26+URZ+0x38], R31 ;  /* 0x0000381f1a0095a7 */ /* 0x000ea400080210ff */
[----:B--2---:R-:W-:Y:S05]  /*6490*/  @!P1 BRA `(.L_x_94) ;  /* 0xfffffffc00f09947 */ /* 0x004fea000383ffff */
[----:B------:R-:W-:Y:S05]  /*64a0*/  BRA `(.L_x_95) ;  /* 0xffffffc400d87947 */ /* 0x000fea000383ffff */
.L_x_42:
[----:B-1----:R-:W-:Y:S07]  /*64b0*/  MOV R26, R27 ;  /* 0x0000001b001a7202 */ /* 0x002fee0000000f00 */
.L_x_96:
[----:B-1----:R1:W2:Y:S02]  /*64c0*/  SYNCS.PHASECHK.TRANS64.TRYWAIT P1, [R28+URZ+0x38], R27 ;  /* 0x0000381b1c0075a7 */ /* 0x0022a400080211ff */
[----:B--2---:R-:W-:Y:S05]  /*64d0*/  @!P1 NANOSLEEP.SYNCS 0x989680 ;  /* 0x009896800000995d */ /* 0x004fea0003900000 */
[----:B------:R-:W2:Y:S02]  /*64e0*/  @!P1 SYNCS.PHASECHK.TRANS64 P1, [R28+URZ+0x38], R27 ;  /* 0x0000381b1c0095a7 */ /* 0x000ea400080210ff */
[----:B--2---:R-:W-:Y:S05]  /*64f0*/  @!P1 BRA `(.L_x_96) ;  /* 0xfffffffc00f09947 */ /* 0x004fea000383ffff */
[----:B------:R-:W-:Y:S05]  /*6500*/  BRA `(.L_x_97) ;  /* 0xffffffc8008c7947 */ /* 0x000fea000383ffff */
.L_x_43:
[-C--:B------:R-:W-:Y:S02]  /*6510*/  MOV R30, R27.reuse ;  /* 0x0000001b001e7202 */ /* 0x080fe40000000f00 */
[----:B------:R-:W-:Y:S07]  /*6520*/  MOV R31, R27 ;  /* 0x0000001b001f7202 */ /* 0x000fee0000000f00 */
.L_x_98:
[----:B-1----:R1:W2:Y:S02]  /*6530*/  SYNCS.PHASECHK.TRANS64.TRYWAIT P1, [R26+URZ+0x38], R31 ;  /* 0x0000381f1a0075a7 */ /* 0x0022a400080211ff */
[----:B--2---:R-:W-:Y:S05]  /*6540*/  @!P1 NANOSLEEP.SYNCS 0x989680 ;  /* 0x009896800000995d */ /* 0x004fea0003900000 */
[----:B------:R-:W2:Y:S02]  /*6550*/  @!P1 SYNCS.PHASECHK.TRANS64 P1, [R26+URZ+0x38], R31 ;  /* 0x0000381f1a0095a7 */ /* 0x000ea400080210ff */
[----:B--2---:R-:W-:Y:S05]  /*6560*/  @!P1 BRA `(.L_x_98) ;  /* 0xfffffffc00f09947 */ /* 0x004fea000383ffff */
[----:B------:R-:W-:Y:S05]  /*6570*/  BRA `(.L_x_99) ;  /* 0xffffffc800f07947 */ /* 0x000fea000383ffff */
.L_x_44:
[----:B-1----:R-:W-:Y:S07]  /*6580*/  MOV R26, R27 ;  /* 0x0000001b001a7202 */ /* 0x002fee0000000f00 */
.L_x_100:
[----:B-1----:R1:W2:Y:S02]  /*6590*/  SYNCS.PHASECHK.TRANS64.TRYWAIT P1, [R28+URZ+0x38], R27 ;  /* 0x0000381b1c0075a7 */ /* 0x0022a400080211ff */
[----:B--2---:R-:W-:Y:S05]  /*65a0*/  @!P1 NANOSLEEP.SYNCS 0x989680 ;  /* 0x009896800000995d */ /* 0x004fea0003900000 */
[----:B------:R-:W2:Y:S02]  /*65b0*/  @!P1 SYNCS.PHASECHK.TRANS64 P1, [R28+URZ+0x38], R27 ;  /* 0x0000381b1c0095a7 */ /* 0x000ea400080210ff */
[----:B--2---:R-:W-:Y:S05]  /*65c0*/  @!P1 BRA `(.L_x_100) ;  /* 0xfffffffc00f09947 */ /* 0x004fea000383ffff */
[----:B------:R-:W-:Y:S05]  /*65d0*/  BRA `(.L_x_101) ;  /* 0xffffffcc00587947 */ /* 0x000fea000383ffff */
.L_x_45:
[-C--:B------:R-:W-:Y:S02]  /*65e0*/  MOV R30, R27.reuse ;  /* 0x0000001b001e7202 */ /* 0x080fe40000000f00 */
[----:B------:R-:W-:Y:S07]  /*65f0*/  MOV R31, R27 ;  /* 0x0000001b001f7202 */ /* 0x000fee0000000f00 */
.L_x_102:
[----:B-1----:R1:W2:Y:S02]  /*6600*/  SYNCS.PHASECHK.TRANS64.TRYWAIT P1, [R26+URZ+0x38], R31 ;  /* 0x0000381f1a0075a7 */ /* 0x0022a400080211ff */
[----:B--2---:R-:W-:Y:S05]  /*6610*/  @!P1 NANOSLEEP.SYNCS 0x989680 ;  /* 0x009896800000995d */ /* 0x004fea0003900000 */
[----:B------:R-:W2:Y:S02]  /*6620*/  @!P1 SYNCS.PHASECHK.TRANS64 P1, [R26+URZ+0x38], R31 ;  /* 0x0000381f1a0095a7 */ /* 0x000ea400080210ff */
[----:B--2---:R-:W-:Y:S05]  /*6630*/  @!P1 BRA `(.L_x_102) ;  /* 0xfffffffc00f09947 */ /* 0x004fea000383ffff */
[----:B------:R-:W-:Y:S05]  /*6640*/  BRA `(.L_x_103) ;  /* 0xffffffcc00b87947 */ /* 0x000fea000383ffff */
.L_x_46:
[----:B-1----:R-:W-:Y:S07]  /*6650*/  MOV R26, R27 ;  /* 0x0000001b001a7202 */ /* 0x002fee0000000f00 */
.L_x_104:
[----:B-1----:R1:W2:Y:S02]  /*6660*/  SYNCS.PHASECHK.TRANS64.TRYWAIT P1, [R28+URZ+0x38], R27 ;  /* 0x0000381b1c0075a7 */ /* 0x0022a400080211ff */
[----:B--2---:R-:W-:Y:S05]  /*6670*/  @!P1 NANOSLEEP.SYNCS 0x989680 ;  /* 0x009896800000995d */ /* 0x004fea0003900000 */
[----:B------:R-:W2:Y:S02]  /*6680*/  @!P1 SYNCS.PHASECHK.TRANS64 P1, [R28+URZ+0x38], R27 ;  /* 0x0000381b1c0095a7 */ /* 0x000ea400080210ff */
[----:B--2---:R-:W-:Y:S05]  /*6690*/  @!P1 BRA `(.L_x_104) ;  /* 0xfffffffc00f09947 */ /* 0x004fea000383ffff */
[----:B------:R-:W-:Y:S05]  /*66a0*/  BRA `(.L_x_105) ;  /* 0xffffffd0006c7947 */ /* 0x000fea000383ffff */
.L_x_47:
[-C--:B------:R-:W-:Y:S02]  /*66b0*/  MOV R30, R27.reuse ;  /* 0x0000001b001e7202 */ /* 0x080fe40000000f00 */
[----:B------:R-:W-:Y:S07]  /*66c0*/  MOV R31, R27 ;  /* 0x0000001b001f7202 */ /* 0x000fee0000000f00 */
.L_x_106:
[----:B-1----:R1:W2:Y:S02]  /*66d0*/  SYNCS.PHASECHK.TRANS64.TRYWAIT P1, [R26+URZ+0x38], R31 ;  /* 0x0000381f1a0075a7 */ /* 0x0022a400080211ff */
[----:B--2---:R-:W-:Y:S05]  /*66e0*/  @!P1 NANOSLEEP.SYNCS 0x989680 ;  /* 0x009896800000995d */ /* 0x004fea0003900000 */
[----:B------:R-:W2:Y:S02]  /*66f0*/  @!P1 SYNCS.PHASECHK.TRANS64 P1, [R26+URZ+0x38], R31 ;  /* 0x0000381f1a0095a7 */ /* 0x000ea400080210ff */
[----:B--2---:R-:W-:Y:S05]  /*6700*/  @!P1 BRA `(.L_x_106) ;  /* 0xfffffffc00f09947 */ /* 0x004fea000383ffff */
[----:B------:R-:W-:Y:S05]  /*6710*/  BRA `(.L_x_107) ;  /* 0xffffffd000d07947 */ /* 0x000fea000383ffff */
.L_x_48:
[----:B-1----:R-:W-:Y:S07]  /*6720*/  MOV R26, R27 ;  /* 0x0000001b001a7202 */ /* 0x002fee0000000f00 */
.L_x_108:
[----:B-1----:R1:W2:Y:S02]  /*6730*/  SYNCS.PHASECHK.TRANS64.TRYWAIT P1, [R28+URZ+0x38], R27 ;  /* 0x0000381b1c0075a7 */ /* 0x0022a400080211ff */
[----:B--2---:R-:W-:Y:S05]  /*6740*/  @!P1 NANOSLEEP.SYNCS 0x989680 ;  /* 0x009896800000995d */ /* 0x004fea0003900000 */
[----:B------:R-:W2:Y:S02]  /*6750*/  @!P1 SYNCS.PHASECHK.TRANS64 P1, [R28+URZ+0x38], R27 ;  /* 0x0000381b1c0095a7 */ /* 0x000ea400080210ff */
[----:B--2---:R-:W-:Y:S05]  /*6760*/  @!P1 BRA `(.L_x_108) ;  /* 0xfffffffc00f09947 */ /* 0x004fea000383ffff */
[----:B------:R-:W-:Y:S05]  /*6770*/  BRA `(.L_x_109) ;  /* 0xffffffd400387947 */ /* 0x000fea000383ffff */
.L_x_49:
[-C--:B------:R-:W-:Y:S02]  /*6780*/  MOV R30, R27.reuse ;  /* 0x0000001b001e7202 */ /* 0x080fe40000000f00 */
[----:B------:R-:W-:Y:S07]  /*6790*/  MOV R31, R27 ;  /* 0x0000001b001f7202 */ /* 0x000fee0000000f00 */
.L_x_110:
[----:B-1----:R1:W2:Y:S02]  /*67a0*/  SYNCS.PHASECHK.TRANS64.TRYWAIT P1, [R26+URZ+0x38], R31 ;  /* 0x0000381f1a0075a7 */ /* 0x0022a400080211ff */
[----:B--2---:R-:W-:Y:S05]  /*67b0*/  @!P1 NANOSLEEP.SYNCS 0x989680 ;  /* 0x009896800000995d */ /* 0x004fea0003900000 */
[----:B------:R-:W2:Y:S02]  /*67c0*/  @!P1 SYNCS.PHASECHK.TRANS64 P1, [R26+URZ+0x38], R31 ;  /* 0x0000381f1a0095a7 */ /* 0x000ea400080210ff */
[----:B--2---:R-:W-:Y:S05]  /*67d0*/  @!P1 BRA `(.L_x_110) ;  /* 0xfffffffc00f09947 */ /* 0x004fea000383ffff */
[----:B------:R-:W-:Y:S05]  /*67e0*/  BRA `(.L_x_111) ;  /* 0xffffffd4009c7947 */ /* 0x000fea000383ffff */
.L_x_50:
[-C--:B------:R-:W-:Y:S02]  /*67f0*/  MOV R24, R9.reuse ;  /* 0x0000000900187202 */ /* 0x080fe40000000f00 */
[----:B------:R-:W-:Y:S07]  /*6800*/  MOV R25, R9 ;  /* 0x0000000900197202 */ /* 0x000fee0000000f00 */
.L_x_112:
[----:B--2---:R2:W3:Y:S02]  /*6810*/  SYNCS.PHASECHK.TRANS64.TRYWAIT P1, [R22+URZ+0x38], R25 ;  /* 0x00003819160075a7 */ /* 0x0044e400080211ff */
[----:B---3--:R-:W-:Y:S05]  /*6820*/  @!P1 NANOSLEEP.SYNCS 0x989680 ;  /* 0x009896800000995d */ /* 0x008fea0003900000 */
[----:B------:R-:W3:Y:S02]  /*6830*/  @!P1 SYNCS.PHASECHK.TRANS64 P1, [R22+URZ+0x38], R25 ;  /* 0x00003819160095a7 */ /* 0x000ee400080210ff */
[----:B---3--:R-:W-:Y:S05]  /*6840*/  @!P1 BRA `(.L_x_112) ;  /* 0xfffffffc00f09947 */ /* 0x008fea000383ffff */
[----:B------:R-:W-:Y:S05]  /*6850*/  BRA `(.L_x_113) ;  /* 0xffffffd800487947 */ /* 0x000fea000383ffff */
.L_x_51:
[-C--:B------:R-:W-:Y:S02]  /*6860*/  MOV R4, R7.reuse ;  /* 0x0000000700047202 */ /* 0x080fe40000000f00 */
[----:B------:R-:W-:Y:S07]  /*6870*/  MOV R5, R7 ;  /* 0x0000000700057202 */ /* 0x000fee0000000f00 */
.L_x_114:
[----:B-1----:R1:W3:Y:S02]  /*6880*/  SYNCS.PHASECHK.TRANS64.TRYWAIT P1, [R24+URZ+0x38], R5 ;  /* 0x00003805180075a7 */ /* 0x0022e400080211ff */
[----:B---3--:R-:W-:Y:S05]  /*6890*/  @!P1 NANOSLEEP.SYNCS 0x989680 ;  /* 0x009896800000995d */ /* 0x008fea0003900000 */
[----:B------:R-:W3:Y:S02]  /*68a0*/  @!P1 SYNCS.PHASECHK.TRANS64 P1, [R24+URZ+0x38], R5 ;  /* 0x00003805180095a7 */ /* 0x000ee400080210ff */
[----:B---3--:R-:W-:Y:S05]  /*68b0*/  @!P1 BRA `(.L_x_114) ;  /* 0xfffffffc00f09947 */ /* 0x008fea000383ffff */
[----:B------:R-:W-:Y:S05]  /*68c0*/  BRA `(.L_x_115) ;  /* 0xffffffd800ac7947 */ /* 0x000fea000383ffff */
.L_x_52:
[-C--:B------:R-:W-:Y:S02]  /*68d0*/  MOV R22, R5.reuse ;  /* 0x0000000500167202 */ /* 0x080fe40000000f00 */
[----:B------:R-:W-:Y:S07]  /*68e0*/  MOV R23, R5 ;  /* 0x0000000500177202 */ /* 0x000fee0000000f00 */
.L_x_116:
[----:B-1----:R1:W2:Y:S02]  /*68f0*/  SYNCS.PHASECHK.TRANS64.TRYWAIT P0, [R4+URZ+0x38], R23 ;  /* 0x00003817040075a7 */ /* 0x0022a400080011ff */
[----:B--2---:R-:W-:Y:S05]  /*6900*/  @!P0 NANOSLEEP.SYNCS 0x989680 ;  /* 0x009896800000895d */ /* 0x004fea0003900000 */
[----:B------:R-:W2:Y:S02]  /*6910*/  @!P0 SYNCS.PHASECHK.TRANS64 P0, [R4+URZ+0x38], R23 ;  /* 0x00003817040085a7 */ /* 0x000ea400080010ff */
[----:B--2---:R-:W-:Y:S05]  /*6920*/  @!P0 BRA `(.L_x_116) ;  /* 0xfffffffc00f08947 */ /* 0x004fea000383ffff */
[----:B------:R-:W-:Y:S05]  /*6930*/  BRA `(.L_x_117) ;  /* 0xffffffdc00007947 */ /* 0x000fea000383ffff */
.L_x_56:
[----:B------:R-:W-:-:S07]  /*6940*/  MOV R5, R4 ;  /* 0x0000000400057202 */ /* 0x000fce0000000f00 */
.L_x_118:
[----:B-1----:R1:W2:Y:S02]  /*6950*/  SYNCS.PHASECHK.TRANS64.TRYWAIT P1, [R3+URZ+0x342a8], R5 ;  /* 0x0342a805030075a7 */ /* 0x0022a400080211ff */
[----:B--2---:R-:W-:Y:S05]  /*6960*/  @!P1 NANOSLEEP.SYNCS 0x989680 ;  /* 0x009896800000995d */ /* 0x004fea0003900000 */
[----:B------:R-:W2:Y:S02]  /*6970*/  @!P1 SYNCS.PHASECHK.TRANS64 P1, [R3+URZ+0x342a8], R5 ;  /* 0x0342a805030095a7 */ /* 0x000ea400080210ff */
[----:B--2---:R-:W-:Y:S05]  /*6980*/  @!P1 BRA `(.L_x_118) ;  /* 0xfffffffc00f09947 */ /* 0x004fea000383ffff */
[----:B------:R-:W-:Y:S05]  /*6990*/  BRA `(.L_x_119) ;  /* 0xffffffe000587947 */ /* 0x000fea000383ffff */
        .weak           $__internal_0_$__cuda_sm10x_tcgen05_guardrail_trap_col_being_dealloced_not_returned_by_alloc
        .type           $__internal_0_$__cuda_sm10x_tcgen05_guardrail_trap_col_being_dealloced_not_returned_by_alloc,@function
        .size           $__internal_0_$__cuda_sm10x_tcgen05_guardrail_trap_col_being_dealloced_not_returned_by_alloc,($__internal_1_$__cuda_sm10x_tcgen05_guardrail_trap_phase_invalid_during_alloc - $__internal_0_$__cuda_sm10x_tcgen05_guardrail_trap_col_being_dealloced_not_returned_by_alloc)
$__internal_0_$__cuda_sm10x_tcgen05_guardrail_trap_col_being_dealloced_not_returned_by_alloc:
[----:B------:R-:W-:Y:S05]  /*69a0*/  BPT.TRAP 0x1 ;  /* 0x000000040000795c */ /* 0x000fea0000300000 */
[----:B------:R-:W-:-:S04]  /*69b0*/  HFMA2 R3, -RZ, RZ, 0, 0 ;  /* 0x00000000ff037431 */ /* 0x000fc800000001ff */
[----:B------:R-:W-:Y:S05]  /*69c0*/  RET.REL.NODEC R2 `(_ZN9deep_gemm24sm100_fp8_gemm_1d1d_implILN4cute4UMMA5MajorE0ELS3_0ELj0ELj7168ELj2048ELj128ELj160ELj128ELj1ELj128ELj128ELj64ELj7ELj128ELj128ELj2ELb0ELj150ELNS_8GemmTypeE0ELb0EN7cutlass10bfloat16_tENS_16EpilogueIdentityEEEvPijjj14CUtensorMap_stS9_S9_S9_S9_) ;  /* 0xffffff94028c7950 */ /* 0x000fea0003c3ffff */
        .weak           $__internal_1_$__cuda_sm10x_tcgen05_guardrail_trap_phase_invalid_during_alloc
        .type           $__internal_1_$__cuda_sm10x_tcgen05_guardrail_trap_phase_invalid_during_alloc,@function
        .size           $__internal_1_$__cuda_sm10x_tcgen05_guardrail_trap_phase_invalid_during_alloc,($__internal_2_$__cuda_sm10x_tcgen05_guardrail_trap_unallocated_columns_being_dealloced - $__internal_1_$__cuda_sm10x_tcgen05_guardrail_trap_phase_invalid_during_alloc)
$__internal_1_$__cuda_sm10x_tcgen05_guardrail_trap_phase_invalid_during_alloc:
[----:B------:R-:W-:Y:S05]  /*69d0*/  BPT.TRAP 0x1 ;  /* 0x000000040000795c */ /* 0x000fea0000300000 */
[----:B------:R-:W-:-:S04]  /*69e0*/  MOV R3, 0x0 ;  /* 0x0000000000037802 */ /* 0x000fc80000000f00 */
[----:B------:R-:W-:Y:S05]  /*69f0*/  RET.REL.NODEC R2 `(_ZN9deep_gemm24sm100_fp8_gemm_1d1d_implILN4cute4UMMA5MajorE0ELS3_0ELj0ELj7168ELj2048ELj128ELj160ELj128ELj1ELj128ELj128ELj64ELj7ELj128ELj128ELj2ELb0ELj150ELNS_8GemmTypeE0ELb0EN7cutlass10bfloat16_tENS_16EpilogueIdentityEEEvPijjj14CUtensorMap_stS9_S9_S9_S9_) ;  /* 0xffffff9402807950 */ /* 0x000fea0003c3ffff */
        .weak           $__internal_2_$__cuda_sm10x_tcgen05_guardrail_trap_unallocated_columns_being_dealloced
        .type           $__internal_2_$__cuda_sm10x_tcgen05_guardrail_trap_unallocated_columns_being_dealloced,@function
        .size           $__internal_2_$__cuda_sm10x_tcgen05_guardrail_trap_unallocated_columns_being_dealloced,($__internal_3_$__cuda_sm20_div_u16 - $__internal_2_$__cuda_sm10x_tcgen05_guardrail_trap_unallocated_columns_being_dealloced)
$__internal_2_$__cuda_sm10x_tcgen05_guardrail_trap_unallocated_columns_being_dealloced:
[----:B------:R-:W-:Y:S05]  /*6a00*/  BPT.TRAP 0x1 ;  /* 0x000000040000795c */ /* 0x000fea0000300000 */
[----:B------:R-:W-:-:S04]  /*6a10*/  HFMA2 R3, -RZ, RZ, 0, 0 ;  /* 0x00000000ff037431 */ /* 0x000fc800000001ff */
[----:B------:R-:W-:Y:S05]  /*6a20*/  RET.REL.NODEC R2 `(_ZN9deep_gemm24sm100_fp8_gemm_1d1d_implILN4cute4UMMA5MajorE0ELS3_0ELj0ELj7168ELj2048ELj128ELj160ELj128ELj1ELj128ELj128ELj64ELj7ELj128ELj128ELj2ELb0ELj150ELNS_8GemmTypeE0ELb0EN7cutlass10bfloat16_tENS_16EpilogueIdentityEEEvPijjj14CUtensorMap_stS9_S9_S9_S9_) ;  /* 0xffffff9402747950 */ /* 0x000fea0003c3ffff */
        .weak           $__internal_3_$__cuda_sm20_div_u16
        .type           $__internal_3_$__cuda_sm20_div_u16,@function
        .size           $__internal_3_$__cuda_sm20_div_u16,(.L_x_124 - $__internal_3_$__cuda_sm20_div_u16)
$__internal_3_$__cuda_sm20_div_u16:
[----:B------:R-:W1:Y:S01]  /*6a30*/  I2F.U16 R5, R45 ;  /* 0x0000002d00057306 */ /* 0x000e620000101000 */
[----:B------:R-:W-:-:S07]  /*6a40*/  IMAD.MOV.U32 R0, RZ, RZ, 0x4b800000 ;  /* 0x4b800000ff007424 */ /* 0x000fce00078e00ff */
[----:B------:R-:W-:Y:S01]  /*6a50*/  I2F.U16.RZ R3, R3 ;  /* 0x0000000300037306 */ /* 0x000fe2000010d000 */
[C---:B-1----:R-:W-:Y:S02]  /*6a60*/  FSETP.GEU.AND P1, PT, |R5|.reuse, 1.175494350822287508e-38, PT ;  /* 0x008000000500780b */ /* 0x042fe40003f2e200 */
[----:B------:R-:W-:Y:S02]  /*6a70*/  FSETP.GT.AND P3, PT, |R5|, 8.50705917302346158658e+37, PT ;  /* 0x7e8000000500780b */ /* 0x000fe40003f64200 */
[----:B------:R-:W-:Y:S02]  /*6a80*/  FSEL R0, R0, 1, !P1 ;  /* 0x3f80000000007808 */ /* 0x000fe40004800000 */
[----:B------:R-:W-:Y:S02]  /*6a90*/  ISETP.NE.U32.AND P1, PT, R45, RZ, PT ;  /* 0x000000ff2d00720c */ /* 0x000fe40003f25070 */
[----:B------:R-:W-:-:S05]  /*6aa0*/  FSEL R0, R0, 0.25, !P3 ;  /* 0x3e80000000007808 */ /* 0x000fca0005800000 */
[----:B------:R-:W-:-:S06]  /*6ab0*/  FMUL R5, R5, R0 ;  /* 0x0000000005057220 */ /* 0x000fcc0000400000 */
[----:B------:R-:W1:Y:S02]  /*6ac0*/  MUFU.RCP R5, R5 ;  /* 0x0000000500057308 */ /* 0x000e640000001000 */
[----:B-1----:R-:W-:Y:S01]  /*6ad0*/  FMUL R0, R0, R5 ;  /* 0x0000000500007220 */ /* 0x002fe20000400000 */
[----:B------:R-:W-:-:S03]  /*6ae0*/  IMAD.MOV.U32 R5, RZ, RZ, 0x0 ;  /* 0x00000000ff057424 */ /* 0x000fc600078e00ff */
[----:B------:R-:W-:-:S04]  /*6af0*/  VIADD R0, R0, 0x2 ;  /* 0x0000000200007836 */ /* 0x000fc80000000000 */
[----:B------:R-:W-:-:S04]  /*6b00*/  FMUL.RZ R9, R3, R0 ;  /* 0x0000000003097220 */ /* 0x000fc8000040c000 */
[----:B------:R-:W1:Y:S02]  /*6b10*/  F2I.U32.TRUNC.NTZ R0, R9 ;  /* 0x0000000900007305 */ /* 0x000e64000020f000 */
[----:B-1----:R-:W-:Y:S02]  /*6b20*/  LOP3.LUT R0, R0, 0xffff, RZ, 0xc0, !PT ;  /* 0x0000ffff00007812 */ /* 0x002fe400078ec0ff */
[----:B------:R-:W-:Y:S01]  /*6b30*/  @!P1 MOV R0, 0xffffffff ;  /* 0xffffffff00009802 */ /* 0x000fe20000000f00 */
[----:B------:R-:W-:Y:S06]  /*6b40*/  RET.REL.NODEC R4 `(_ZN9deep_gemm24sm100_fp8_gemm_1d1d_implILN4cute4UMMA5MajorE0ELS3_0ELj0ELj7168ELj2048ELj128ELj160ELj128ELj1ELj128ELj128ELj64ELj7ELj128ELj128ELj2ELb0ELj150ELNS_8GemmTypeE0ELb0EN7cutlass10bfloat16_tENS_16EpilogueIdentityEEEvPijjj14CUtensorMap_stS9_S9_S9_S9_) ;  /* 0xffffff94042c7950 */ /* 0x000fec0003c3ffff */
.L_x_120:
[----:B------:R-:W-:-:S00]  /*6b50*/  BRA `(.L_x_120) ;  /* 0xfffffffc00fc7947 */ /* 0x000fc0000383ffff */
[----:B------:R-:W-:-:S00]  /*6b60*/  NOP ;  /* 0x0000000000007918 */ /* 0x000fc00000000000 */
        /* <DEDUP_REMOVED lines=9> */
.L_x_124:


//--------------------- .nv.shared._ZN9deep_gemm24sm100_fp8_gemm_1d1d_implILN4cute4UMMA5MajorE0ELS3_0ELj0ELj7168ELj2048ELj128ELj160ELj128ELj1ELj128ELj128ELj64ELj7ELj128ELj128ELj2ELb0ELj150ELNS_8GemmTypeE0ELb0EN7cutlass10bfloat16_tENS_16EpilogueIdentityEEEvPijjj14CUtensorMap_stS9_S9_S9_S9_ --------------------------
	.section	.nv.shared._ZN9deep_gemm24sm100_fp8_gemm_1d1d_implILN4cute4UMMA5MajorE0ELS3_0ELj0ELj7168ELj2048ELj128ELj160ELj128ELj1ELj128ELj128ELj64ELj7ELj128ELj128ELj2ELb0ELj150ELNS_8GemmTypeE0ELb0EN7cutlass10bfloat16_tENS_16EpilogueIdentityEEEvPijjj14CUtensorMap_stS9_S9_S9_S9_,"aw",@nobits
	.sectionflags	@""
	.align	1024
	.zero		1024


//--------------------- .nv.shared.reserved.0     --------------------------
	.section	.nv.shared.reserved.0,"aw",@nobits
	.align	8
	.weak		__nv_reservedSMEM_offset_0_alias
	.size		__nv_reservedSMEM_offset_0_alias, 0, 64
	.other		__nv_reservedSMEM_offset_0_alias,@"STO_CUDA_RESERVED_SHARED STV_DEFAULT"
__nv_reservedSMEM_offset_0_alias:
	.zero		0
.nv.shared.reserved.0:
	.zero		64
	.weak		__nv_reservedSMEM_allocation_phase
	.type		__nv_reservedSMEM_allocation_phase,@object
	.size		__nv_reservedSMEM_allocation_phase,(.L_0 - __nv_reservedSMEM_allocation_phase)
__nv_reservedSMEM_allocation_phase:
	.zero		1
.L_0:
	.zero		7
	.weak		__nv_reservedSMEM_devtool_atexit_pc
	.type		__nv_reservedSMEM_devtool_atexit_pc,@object
	.size		__nv_reservedSMEM_devtool_atexit_pc,(__nv_reservedSMEM_allocation_mask - __nv_reservedSMEM_devtool_atexit_pc)
__nv_reservedSMEM_devtool_atexit_pc:
	.zero		8
	.weak		__nv_reservedSMEM_allocation_mask
	.type		__nv_reservedSMEM_allocation_mask,@object
	.size		__nv_reservedSMEM_allocation_mask,(.L_2 - __nv_reservedSMEM_allocation_mask)
__nv_reservedSMEM_allocation_mask:
	.zero		4
.L_2:
	.zero		4
	.weak		__nv_reservedSMEM_tmem_allocation_pipeline_mbarrier
	.type		__nv_reservedSMEM_tmem_allocation_pipeline_mbarrier,@object
	.size		__nv_reservedSMEM_tmem_allocation_pipeline_mbarrier,(__nv_reservedSMEM_tmem_allocation_pipeline_mbarrier_parity - __nv_reservedSMEM_tmem_allocation_pipeline_mbarrier)
__nv_reservedSMEM_tmem_allocation_pipeline_mbarrier:
	.zero		8
	.weak		__nv_reservedSMEM_tmem_allocation_pipeline_mbarrier_parity
	.type		__nv_reservedSMEM_tmem_allocation_pipeline_mbarrier_parity,@object
	.size		__nv_reservedSMEM_tmem_allocation_pipeline_mbarrier_parity,(.L_4 - __nv_reservedSMEM_tmem_allocation_pipeline_mbarrier_parity)
__nv_reservedSMEM_tmem_allocation_pipeline_mbarrier_parity:
	.zero		4
.L_4:


//--------------------- .nv.global                --------------------------
	.section	.nv.global,"aw",@nobits
.nv.global:
	.type		_ZN47_INTERNAL_eca0ba45_9_kernel_cu_4444e9d0_28973094cute1_E,@object
	.size		_ZN47_INTERNAL_eca0ba45_9_kernel_cu_4444e9d0_28973094cute1_E,(_ZN47_INTERNAL_eca0ba45_9_kernel_cu_4444e9d0_28973094cuda3std3__45__cpo6cbeginE - _ZN47_INTERNAL_eca0ba45_9_kernel_cu_4444e9d0_28973094cute1_E)
_ZN47_INTERNAL_eca0ba45_9_kernel_cu_4444e9d0_28973094cute1_E:
	.zero		1
	.type		_ZN47_INTERNAL_eca0ba45_9_kernel_cu_4444e9d0_28973094cuda3std3__45__cpo6cbeginE,@object
	.size		_ZN47_INTERNAL_eca0ba45_9_kernel_cu_4444e9d0_28973094cuda3std3__45__cpo6cbeginE,(_ZN47_INTERNAL_eca0ba45_9_kernel_cu_4444e9d0_28973094cuda3std3__48in_placeE - _ZN47_INTERNAL_eca0ba45_9_kernel_cu_4444e9d0_28973094cuda3std3__45__cpo6cbeginE)
_ZN47_INTERNAL_eca0ba45_9_kernel_cu_4444e9d0_28973094cuda3std3__45__cpo6cbeginE:
	.zero		1
	.type		_ZN47_INTERNAL_eca0ba45_9_kernel_cu_4444e9d0_28973094cuda3std3__48in_placeE,@object
	.size		_ZN47_INTERNAL_eca0ba45_9_kernel_cu_4444e9d0_28973094cuda3std3__48in_placeE,(_ZN47_INTERNAL_eca0ba45_9_kernel_cu_4444e9d0_28973094cuda3std6ranges3__45__cpo9iter_moveE - _ZN47_INTERNAL_eca0ba45_9_kernel_cu_4444e9d0_28973094cuda3std3__48in_placeE)
_ZN47_INTERNAL_eca0ba45_9_kernel_cu_4444e9d0_28973094cuda3std3__48in_placeE:
	.zero		1
	.type		_ZN47_INTERNAL_eca0ba45_9_kernel_cu_4444e9d0_28973094cuda3std6ranges3__45__cpo9iter_moveE,@object
	.size		_ZN47_INTERNAL_eca0ba45_9_kernel_cu_4444e9d0_28973094cuda3std6ranges3__45__cpo9iter_moveE,(_ZN47_INTERNAL_eca0ba45_9_kernel_cu_4444e9d0_28973094cuda3std3__45__cpo5beginE - _ZN47_INTERNAL_eca0ba45_9_kernel_cu_4444e9d0_28973094cuda3std6ranges3__45__cpo9iter_moveE)
_ZN47_INTERNAL_eca0ba45_9_kernel_cu_4444e9d0_28973094cuda3std6ranges3__45__cpo9iter_moveE:
	.zero		1
	.type		_ZN47_INTERNAL_eca0ba45_9_kernel_cu_4444e9d0_28973094cuda3std3__45__cpo5beginE,@object
	.size		_ZN47_INTERNAL_eca0ba45_9_kernel_cu_4444e9d0_28973094cuda3std3__45__cpo5beginE,(_ZN47_INTERNAL_eca0ba45_9_kernel_cu_4444e9d0_28973094cuda3std3__449_GLOBAL__N__eca0ba45_9_kernel_cu_4444e9d0_28973096ignoreE - _ZN47_INTERNAL_eca0ba45_9_kernel_cu_4444e9d0_28973094cuda3std3__45__cpo5beginE)
_ZN47_INTERNAL_eca0ba45_9_kernel_cu_4444e9d0_28973094cuda3std3__45__cpo5beginE:
	.zero		1
	.type		_ZN47_INTERNAL_eca0ba45_9_kernel_cu_4444e9d0_28973094cuda3std3__449_GLOBAL__N__eca0ba45_9_kernel_cu_4444e9d0_28973096ignoreE,@object
	.size		_ZN47_INTERNAL_eca0ba45_9_kernel_cu_4444e9d0_28973094cuda3std3__449_GLOBAL__N__eca0ba45_9_kernel_cu_4444e9d0_28973096ignoreE,(_ZN47_INTERNAL_eca0ba45_9_kernel_cu_4444e9d0_28973094cute7productE - _ZN47_INTERNAL_eca0ba45_9_kernel_cu_4444e9d0_28973094cuda3std3__449_GLOBAL__N__eca0ba45_9_kernel_cu_4444e9d0_28973096ignoreE)
_ZN47_INTERNAL_eca0ba45_9_kernel_cu_4444e9d0_28973094cuda3std3__449_GLOBAL__N__eca0ba45_9_kernel_cu_4444e9d0_28973096ignoreE:
	.zero		1
	.type		_ZN47_INTERNAL_eca0ba45_9_kernel_cu_4444e9d0_28973094cute7productE,@object
	.size		_ZN47_INTERNAL_eca0ba45_9_kernel_cu_4444e9d0_28973094cute7productE,(_ZN47_INTERNAL_eca0ba45_9_kernel_cu_4444e9d0_28973094cuda3std3__45__cpo3endE - _ZN47_INTERNAL_eca0ba45_9_kernel_cu_4444e9d0_28973094cute7productE)
_ZN47_INTERNAL_eca0ba45_9_kernel_cu_4444e9d0_28973094cute7productE:
	.zero		1
	.type		_ZN47_INTERNAL_eca0ba45_9_kernel_cu_4444e9d0_28973094cuda3std3__45__cpo3endE,@object
	.size		_ZN47_INTERNAL_eca0ba45_9_kernel_cu_4444e9d0_28973094cuda3std3__45__cpo3endE,(_ZN47_INTERNAL_eca0ba45_9_kernel_cu_4444e9d0_28973094cuda3std3__419piecewise_constructE - _ZN47_INTERNAL_eca0ba45_9_kernel_cu_4444e9d0_28973094cuda3std3__45__cpo3endE)
_ZN47_INTERNAL_eca0ba45_9_kernel_cu_4444e9d0_28973094cuda3std3__45__cpo3endE:
	.zero		1
	.type		_ZN47_INTERNAL_eca0ba45_9_kernel_cu_4444e9d0_28973094cuda3std3__419piecewise_constructE,@object
	.size		_ZN47_INTERNAL_eca0ba45_9_kernel_cu_4444e9d0_28973094cuda3std3__419piecewise_constructE,(_ZN47_INTERNAL_eca0ba45_9_kernel_cu_4444e9d0_28973094cuda3std3__45__cpo4cendE - _ZN47_INTERNAL_eca0ba45_9_kernel_cu_4444e9d0_28973094cuda3std3__419piecewise_constructE)
_ZN47_INTERNAL_eca0ba45_9_kernel_cu_4444e9d0_28973094cuda3std3__419piecewise_constructE:
	.zero		1
	.type		_ZN47_INTERNAL_eca0ba45_9_kernel_cu_4444e9d0_28973094cuda3std3__45__cpo4cendE,@object
	.size		_ZN47_INTERNAL_eca0ba45_9_kernel_cu_4444e9d0_28973094cuda3std3__45__cpo4cendE,(_ZN47_INTERNAL_eca0ba45_9_kernel_cu_4444e9d0_28973094cuda3std6ranges3__45__cpo4swapE - _ZN47_INTERNAL_eca0ba45_9_kernel_cu_4444e9d0_28973094cuda3std3__45__cpo4cendE)
_ZN47_INTERNAL_eca0ba45_9_kernel_cu_4444e9d0_28973094cuda3std3__45__cpo4cendE:
	.zero		1
	.type		_ZN47_INTERNAL_eca0ba45_9_kernel_cu_4444e9d0_28973094cuda3std6ranges3__45__cpo4swapE,@object
	.size		_ZN47_INTERNAL_eca0ba45_9_kernel_cu_4444e9d0_28973094cuda3std6ranges3__45__cpo4swapE,(.L_12 - _ZN47_INTERNAL_eca0ba45_9_kernel_cu_4444e9d0_28973094cuda3std6ranges3__45__cpo4swapE)
_ZN47_INTERNAL_eca0ba45_9_kernel_cu_4444e9d0_28973094cuda3std6ranges3__45__cpo4swapE:
	.zero		1
.L_12:


//--------------------- .nv.constant0._ZN9deep_gemm24sm100_fp8_gemm_1d1d_implILN4cute4UMMA5MajorE0ELS3_0ELj0ELj7168ELj2048ELj128ELj160ELj128ELj1ELj128ELj128ELj64ELj7ELj128ELj128ELj2ELb0ELj150ELNS_8GemmTypeE0ELb0EN7cutlass10bfloat16_tENS_16EpilogueIdentityEEEvPijjj14CUtensorMap_stS9_S9_S9_S9_ --------------------------
	.section	.nv.constant0._ZN9deep_gemm24sm100_fp8_gemm_1d1d_implILN4cute4UMMA5MajorE0ELS3_0ELj0ELj7168ELj2048ELj128ELj160ELj128ELj1ELj128ELj128ELj64ELj7ELj128ELj128ELj2ELb0ELj150ELNS_8GemmTypeE0ELb0EN7cutlass10bfloat16_tENS_16EpilogueIdentityEEEvPijjj14CUtensorMap_stS9_S9_S9_S9_,"a",@progbits
	.sectionflags	@""
	.align	4
.nv.constant0._ZN9deep_gemm24sm100_fp8_gemm_1d1d_implILN4cute4UMMA5MajorE0ELS3_0ELj0ELj7168ELj2048ELj128ELj160ELj128ELj1ELj128ELj128ELj64ELj7ELj128ELj128ELj2ELb0ELj150ELNS_8GemmTypeE0ELb0EN7cutlass10bfloat16_tENS_16EpilogueIdentityEEEvPijjj14CUtensorMap_stS9_S9_S9_S9_:
	.zero		1600


//--------------------- SYMBOLS --------------------------

	.type		.nv.reservedSmem.offset0,@object
	.size		.nv.reservedSmem.offset0,0x4
	.type		.nv.reservedSmem.cap,@object
	.size		.nv.reservedSmem.cap,0x4
